	.target	sm_90a

	.elftype	@"ET_EXEC"


//--------------------- .note.nv.tkinfo           --------------------------
	.section	.note.nv.tkinfo,"",@"SHT_NOTE"
	.sectionflags	@"SHF_NOTE_NV_TKINFO"
	.tkinfo
        /*0018*/ 	.word	0x00000002
        /*0030*/ 	.string	""
        /*0030*/ 	.string	"ptxas"
        /*0030*/ 	.string	"Cuda compilation tools, release 13.0, V13.0.88"
        /*0030*/ 	.string	"Build cuda_13.0.r13.0/compiler.36424714_0"
        /*0030*/ 	.string	"-arch sm_90a -m 64 "



//--------------------- .note.nv.cuinfo           --------------------------
	.section	.note.nv.cuinfo,"",@"SHT_NOTE"
	.sectionflags	@"SHF_NOTE_NV_CUINFO"
        /*0018*/ 	.short	0x0002
        /*001a*/ 	.short	0x005a
        /*001c*/ 	.short	0x0082
	.zero		2


//--------------------- .nv.info                  --------------------------
	.section	.nv.info,"",@"SHT_CUDA_INFO"
	.align	4


	//----- nvinfo : EIATTR_REGCOUNT
	.align		4
        /*0000*/ 	.byte	0x04, 0x2f
        /*0002*/ 	.short	(.L_15 - .L_14)
	.align		4
.L_14:
        /*0004*/ 	.word	index@(_ZN7cutlass13device_kernelINS_4gemm6kernel13GemmUniversalIN4cute5tupleIJiiiiEEENS1_10collective13CollectiveMmaINS1_34MainloopSm90TmaGmmaWarpSpecializedILi4ENS5_IJNS4_1CILi2EEESB_NSA_ILi1EEEEEENS1_32KernelTmaWarpSpecializedPingpongEEENS5_IJNSA_ILi64EEENSA_ILi256EEENSA_ILi128EEEEEENS_6half_tENS5_IJlSC_lEEESK_SL_NS4_8TiledMMAINS4_8MMA_AtomIJNS4_4SM904GMMA26MMA_64x256x16_F32F16F16_SSILNSP_5MajorE0ELSR_0ELNSP_7ScaleInE1ELSS_1EEEEEENS4_6LayoutINS5_IJSC_SC_SC_EEENS5_IJNSA_ILi0EEESX_SX_EEEEENS5_IJNS4_10UnderscoreES10_S10_EEEEENS4_23SM90_TMA_LOAD_MULTICASTENS4_14ComposedLayoutINS4_7SwizzleILi3ELi4ELi3EEENS4_18smem_ptr_flag_bitsILi16EEENSV_INS5_IJNSA_ILi8EEESG_EEENS5_IJSG_SC_EEEEEEEvNS4_8identityES13_S1D_vS1E_EENS_8epilogue10collective6detail29Sm90TmaWarpSpecializedAdapterINS1H_15DefaultEpilogueISK_SL_SL_NS1G_6thread17LinearCombinationISK_Li1EffLNS1L_9ScaleType4KindE0ELNS_15FloatRoundStyleE2ESK_EENS1_15EpilogueDefaultEEEEEvvEEEEvNT_6ParamsE)
        /*0008*/ 	.word	0x000000a8


	//----- nvinfo : EIATTR_FRAME_SIZE
	.align		4
.L_15:
        /*000c*/ 	.byte	0x04, 0x11
        /*000e*/ 	.short	(.L_17 - .L_16)
	.align		4
.L_16:
        /*0010*/ 	.word	index@(_ZN7cutlass13device_kernelINS_4gemm6kernel13GemmUniversalIN4cute5tupleIJiiiiEEENS1_10collective13CollectiveMmaINS1_34MainloopSm90TmaGmmaWarpSpecializedILi4ENS5_IJNS4_1CILi2EEESB_NSA_ILi1EEEEEENS1_32KernelTmaWarpSpecializedPingpongEEENS5_IJNSA_ILi64EEENSA_ILi256EEENSA_ILi128EEEEEENS_6half_tENS5_IJlSC_lEEESK_SL_NS4_8TiledMMAINS4_8MMA_AtomIJNS4_4SM904GMMA26MMA_64x256x16_F32F16F16_SSILNSP_5MajorE0ELSR_0ELNSP_7ScaleInE1ELSS_1EEEEEENS4_6LayoutINS5_IJSC_SC_SC_EEENS5_IJNSA_ILi0EEESX_SX_EEEEENS5_IJNS4_10UnderscoreES10_S10_EEEEENS4_23SM90_TMA_LOAD_MULTICASTENS4_14ComposedLayoutINS4_7SwizzleILi3ELi4ELi3EEENS4_18smem_ptr_flag_bitsILi16EEENSV_INS5_IJNSA_ILi8EEESG_EEENS5_IJSG_SC_EEEEEEEvNS4_8identityES13_S1D_vS1E_EENS_8epilogue10collective6detail29Sm90TmaWarpSpecializedAdapterINS1H_15DefaultEpilogueISK_SL_SL_NS1G_6thread17LinearCombinationISK_Li1EffLNS1L_9ScaleType4KindE0ELNS_15FloatRoundStyleE2ESK_EENS1_15EpilogueDefaultEEEEEvvEEEEvNT_6ParamsE)
        /*0014*/ 	.word	0x00000000


	//----- nvinfo : EIATTR_MIN_STACK_SIZE
	.align		4
.L_17:
        /*0018*/ 	.byte	0x04, 0x12
        /*001a*/ 	.short	(.L_19 - .L_18)
	.align		4
.L_18:
        /*001c*/ 	.word	index@(_ZN7cutlass13device_kernelINS_4gemm6kernel13GemmUniversalIN4cute5tupleIJiiiiEEENS1_10collective13CollectiveMmaINS1_34MainloopSm90TmaGmmaWarpSpecializedILi4ENS5_IJNS4_1CILi2EEESB_NSA_ILi1EEEEEENS1_32KernelTmaWarpSpecializedPingpongEEENS5_IJNSA_ILi64EEENSA_ILi256EEENSA_ILi128EEEEEENS_6half_tENS5_IJlSC_lEEESK_SL_NS4_8TiledMMAINS4_8MMA_AtomIJNS4_4SM904GMMA26MMA_64x256x16_F32F16F16_SSILNSP_5MajorE0ELSR_0ELNSP_7ScaleInE1ELSS_1EEEEEENS4_6LayoutINS5_IJSC_SC_SC_EEENS5_IJNSA_ILi0EEESX_SX_EEEEENS5_IJNS4_10UnderscoreES10_S10_EEEEENS4_23SM90_TMA_LOAD_MULTICASTENS4_14ComposedLayoutINS4_7SwizzleILi3ELi4ELi3EEENS4_18smem_ptr_flag_bitsILi16EEENSV_INS5_IJNSA_ILi8EEESG_EEENS5_IJSG_SC_EEEEEEEvNS4_8identityES13_S1D_vS1E_EENS_8epilogue10collective6detail29Sm90TmaWarpSpecializedAdapterINS1H_15DefaultEpilogueISK_SL_SL_NS1G_6thread17LinearCombinationISK_Li1EffLNS1L_9ScaleType4KindE0ELNS_15FloatRoundStyleE2ESK_EENS1_15EpilogueDefaultEEEEEvvEEEEvNT_6ParamsE)
        /*0020*/ 	.word	0x00000000
.L_19:


//--------------------- .nv.compat                --------------------------
	.section	.nv.compat,"",@"SHT_CUDA_COMPAT_INFO"
	.align	4
        /*0000*/ 	.byte	0x02, 0x09, 0x01, 0x00, 0x02, 0x02, 0x04, 0x00, 0x02, 0x05, 0x05, 0x00, 0x03, 0x07, 0x01, 0x01
        /*0010*/ 	.byte	0x02, 0x03, 0x01, 0x00, 0x02, 0x06, 0x01, 0x00, 0x04, 0x0b, 0x08, 0x00, 0x00, 0x00, 0x00, 0x00
        /*0020*/ 	.byte	0x00, 0x00, 0x00, 0x00


//--------------------- .nv.info._ZN7cutlass13device_kernelINS_4gemm6kernel13GemmUniversalIN4cute5tupleIJiiiiEEENS1_10collective13CollectiveMmaINS1_34MainloopSm90TmaGmmaWarpSpecializedILi4ENS5_IJNS4_1CILi2EEESB_NSA_ILi1EEEEEENS1_32KernelTmaWarpSpecializedPingpongEEENS5_IJNSA_ILi64EEENSA_ILi256EEENSA_ILi128EEEEEENS_6half_tENS5_IJlSC_lEEESK_SL_NS4_8TiledMMAINS4_8MMA_AtomIJNS4_4SM904GMMA26MMA_64x256x16_F32F16F16_SSILNSP_5MajorE0ELSR_0ELNSP_7ScaleInE1ELSS_1EEEEEENS4_6LayoutINS5_IJSC_SC_SC_EEENS5_IJNSA_ILi0EEESX_SX_EEEEENS5_IJNS4_10UnderscoreES10_S10_EEEEENS4_23SM90_TMA_LOAD_MULTICASTENS4_14ComposedLayoutINS4_7SwizzleILi3ELi4ELi3EEENS4_18smem_ptr_flag_bitsILi16EEENSV_INS5_IJNSA_ILi8EEESG_EEENS5_IJSG_SC_EEEEEEEvNS4_8identityES13_S1D_vS1E_EENS_8epilogue10collective6detail29Sm90TmaWarpSpecializedAdapterINS1H_15DefaultEpilogueISK_SL_SL_NS1G_6thread17LinearCombinationISK_Li1EffLNS1L_9ScaleType4KindE0ELNS_15FloatRoundStyleE2ESK_EENS1_15EpilogueDefaultEEEEEvvEEEEvNT_6ParamsE --------------------------
	.section	.nv.info._ZN7cutlass13device_kernelINS_4gemm6kernel13GemmUniversalIN4cute5tupleIJiiiiEEENS1_10collective13CollectiveMmaINS1_34MainloopSm90TmaGmmaWarpSpecializedILi4ENS5_IJNS4_1CILi2EEESB_NSA_ILi1EEEEEENS1_32KernelTmaWarpSpecializedPingpongEEENS5_IJNSA_ILi64EEENSA_ILi256EEENSA_ILi128EEEEEENS_6half_tENS5_IJlSC_lEEESK_SL_NS4_8TiledMMAINS4_8MMA_AtomIJNS4_4SM904GMMA26MMA_64x256x16_F32F16F16_SSILNSP_5MajorE0ELSR_0ELNSP_7ScaleInE1ELSS_1EEEEEENS4_6LayoutINS5_IJSC_SC_SC_EEENS5_IJNSA_ILi0EEESX_SX_EEEEENS5_IJNS4_10UnderscoreES10_S10_EEEEENS4_23SM90_TMA_LOAD_MULTICASTENS4_14ComposedLayoutINS4_7SwizzleILi3ELi4ELi3EEENS4_18smem_ptr_flag_bitsILi16EEENSV_INS5_IJNSA_ILi8EEESG_EEENS5_IJSG_SC_EEEEEEEvNS4_8identityES13_S1D_vS1E_EENS_8epilogue10collective6detail29Sm90TmaWarpSpecializedAdapterINS1H_15DefaultEpilogueISK_SL_SL_NS1G_6thread17LinearCombinationISK_Li1EffLNS1L_9ScaleType4KindE0ELNS_15FloatRoundStyleE2ESK_EENS1_15EpilogueDefaultEEEEEvvEEEEvNT_6ParamsE,"",@"SHT_CUDA_INFO"
	.sectionflags	@""
	.align	4


	//----- nvinfo : EIATTR_CUDA_API_VERSION
	.align		4
        /*0000*/ 	.byte	0x04, 0x37
        /*0002*/ 	.short	(.L_21 - .L_20)
.L_20:
        /*0004*/ 	.word	0x00000082


	//----- nvinfo : EIATTR_KPARAM_INFO
	.align		4
.L_21:
        /*0008*/ 	.byte	0x04, 0x17
        /*000a*/ 	.short	(.L_23 - .L_22)
.L_22:
        /*000c*/ 	.word	0x00000000
        /*0010*/ 	.short	0x0000
        /*0012*/ 	.short	0x0070
        /*0014*/ 	.byte	0x00, 0xf0, 0x01, 0x10


	//----- nvinfo : EIATTR_SPARSE_MMA_MASK
	.align		4
.L_23:
        /*0018*/ 	.byte	0x03, 0x50
        /*001a*/ 	.short	0x0000


	//----- nvinfo : EIATTR_MAXREG_COUNT
	.align		4
        /*001c*/ 	.byte	0x03, 0x1b
        /*001e*/ 	.short	0x00a8


	//----- nvinfo : EIATTR_NUM_BARRIERS
	.align		4
        /*0020*/ 	.byte	0x02, 0x4c
        /*0022*/ 	.byte	0x01
	.zero		1


	//----- nvinfo : EIATTR_EXTERNS
	.align		4
        /*0024*/ 	.byte	0x04, 0x0f
        /*0026*/ 	.short	(.L_25 - .L_24)


	//   ....[0]....
	.align		4
.L_24:
        /*0028*/ 	.word	index@(__assertfail)


	//----- nvinfo : EIATTR_MERCURY_ISA_VERSION
	.align		4
.L_25:
        /*002c*/ 	.byte	0x03, 0x5f
        /*002e*/ 	.short	0x0101


	//----- nvinfo : EIATTR_INT_WARP_WIDE_INSTR_OFFSETS
	.align		4
        /*0030*/ 	.byte	0x04, 0x31
        /*0032*/ 	.short	(.L_27 - .L_26)


	//   ....[0]....
.L_26:
        /*0034*/ 	.word	0x000005a0


	//   ....[1]....
        /*0038*/ 	.word	0x00000600


	//   ....[2]....
        /*003c*/ 	.word	0x00000690


	//   ....[3]....
        /*0040*/ 	.word	0x000006a0


	//   ....[4]....
        /*0044*/ 	.word	0x000006b0


	//   ....[5]....
        /*0048*/ 	.word	0x000006d0


	//   ....[6]....
        /*004c*/ 	.word	0x000007f0


	//   ....[7]....
        /*0050*/ 	.word	0x00000800


	//   ....[8]....
        /*0054*/ 	.word	0x000025b0


	//----- nvinfo : EIATTR_COOP_GROUP_MASK_REGIDS
	.align		4
.L_27:
        /*0058*/ 	.byte	0x04, 0x29
        /*005a*/ 	.short	(.L_29 - .L_28)


	//   ....[0]....
.L_28:
        /*005c*/ 	.word	0xffffffff


	//   ....[1]....
        /*0060*/ 	.word	0xffffffff


	//   ....[2]....
        /*0064*/ 	.word	0xffffffff


	//   ....[3]....
        /*0068*/ 	.word	0xffffffff


	//   ....[4]....
        /*006c*/ 	.word	0xffffffff


	//   ....[5]....
        /*0070*/ 	.word	0xffffffff


	//   ....[6]....
        /*0074*/ 	.word	0xffffffff


	//----- nvinfo : EIATTR_COOP_GROUP_INSTR_OFFSETS
	.align		4
.L_29:
        /*0078*/ 	.byte	0x04, 0x28
        /*007a*/ 	.short	(.L_31 - .L_30)


	//   ....[0]....
.L_30:
        /*007c*/ 	.word	0x00000060


	//   ....[1]....
        /*0080*/ 	.word	0x00000080


	//   ....[2]....
        /*0084*/ 	.word	0x00000180


	//   ....[3]....
        /*0088*/ 	.word	0x000003b0


	//   ....[4]....
        /*008c*/ 	.word	0x000003f0


	//   ....[5]....
        /*0090*/ 	.word	0x00000720


	//   ....[6]....
        /*0094*/ 	.word	0x00000980


	//----- nvinfo : EIATTR_REG_RECONFIG
	.align		4
.L_31:
        /*0098*/ 	.byte	0x01, 0x54
	.zero		2


	//----- nvinfo : EIATTR_SYSCALL_OFFSETS
	.align		4
        /*009c*/ 	.byte	0x04, 0x46
        /*009e*/ 	.short	(.L_33 - .L_32)


	//   ....[0]....
.L_32:
        /*00a0*/ 	.word	0x000018e0


	//----- nvinfo : EIATTR_MBARRIER_INSTR_OFFSETS
	.align		4
.L_33:
        /*00a4*/ 	.byte	0x04, 0x39
        /*00a6*/ 	.short	(.L_35 - .L_34)


	//   ....[0]....
.L_34:
        /*00a8*/ 	.word	0x00000300
        /*00ac*/ 	.word	0x000000ff
        /*00b0*/ 	.word	0x00000000
        /*00b4*/ 	.short	0x0100
        /*00b6*/ 	.byte	0x07
	.zero		1


	//   ....[1]....
        /*00b8*/ 	.word	0x00000310
        /*00bc*/ 	.word	0x000000ff
        /*00c0*/ 	.word	0x00000020
        /*00c4*/ 	.short	0x0100
        /*00c6*/ 	.byte	0x07
	.zero		1


	//   ....[2]....
        /*00c8*/ 	.word	0x00000320
        /*00cc*/ 	.word	0x000000ff
        /*00d0*/ 	.word	0x00000008
        /*00d4*/ 	.short	0x0100
        /*00d6*/ 	.byte	0x07
	.zero		1


	//   ....[3]....
        /*00d8*/ 	.word	0x00000330
        /*00dc*/ 	.word	0x000000ff
        /*00e0*/ 	.word	0x00000028
        /*00e4*/ 	.short	0x0100
        /*00e6*/ 	.byte	0x07
	.zero		1


	//   ....[4]....
        /*00e8*/ 	.word	0x00000340
        /*00ec*/ 	.word	0x000000ff
        /*00f0*/ 	.word	0x00000010
        /*00f4*/ 	.short	0x0100
        /*00f6*/ 	.byte	0x07
	.zero		1


	//   ....[5]....
        /*00f8*/ 	.word	0x00000350
        /*00fc*/ 	.word	0x000000ff
        /*0100*/ 	.word	0x00000030
        /*0104*/ 	.short	0x0100
        /*0106*/ 	.byte	0x07
	.zero		1


	//   ....[6]....
        /*0108*/ 	.word	0x00000360
        /*010c*/ 	.word	0x000000ff
        /*0110*/ 	.word	0x00000018
        /*0114*/ 	.short	0x0100
        /*0116*/ 	.byte	0x07
	.zero		1


	//   ....[7]....
        /*0118*/ 	.word	0x00000370
        /*011c*/ 	.word	0x000000ff
        /*0120*/ 	.word	0x00000038
        /*0124*/ 	.short	0x0100
        /*0126*/ 	.byte	0x07
	.zero		1


	//   ....[8]....
        /*0128*/ 	.word	0x00000840
        /*012c*/ 	.word	0x000000ff
        /*0130*/ 	.word	0x00000070
        /*0134*/ 	.short	0x0100
        /*0136*/ 	.byte	0x0c
	.zero		1


	//   ....[9]....
        /*0138*/ 	.word	0x000008a0
        /*013c*/ 	.word	0x000000ff
        /*0140*/ 	.word	0x00000078
        /*0144*/ 	.short	0x0100
        /*0146*/ 	.byte	0x0c
	.zero		1


	//   ....[10]....
        /*0148*/ 	.word	0x000008d0
        /*014c*/ 	.word	0x000000ff
        /*0150*/ 	.word	0x00000050
        /*0154*/ 	.short	0x0100
        /*0156*/ 	.byte	0x0d
	.zero		1


	//   ....[11]....
        /*0158*/ 	.word	0x00000910
        /*015c*/ 	.word	0x000000ff
        /*0160*/ 	.word	0x00000058
        /*0164*/ 	.short	0x0100
        /*0166*/ 	.byte	0x0d
	.zero		1


	//   ....[12]....
        /*0168*/ 	.word	0x00000920
        /*016c*/ 	.word	0x000000ff
        /*0170*/ 	.word	0x00000060
        /*0174*/ 	.short	0x0100
        /*0176*/ 	.byte	0x0d
	.zero		1


	//   ....[13]....
        /*0178*/ 	.word	0x00000930
        /*017c*/ 	.word	0x000000ff
        /*0180*/ 	.word	0x00000068
        /*0184*/ 	.short	0x0100
        /*0186*/ 	.byte	0x0d
	.zero		1


	//   ....[14]....
        /*0188*/ 	.word	0x000017c0
        /*018c*/ 	.word	0x0000009d
        /*0190*/ 	.word	0x00000000
        /*0194*/ 	.short	0x010a
        /*0196*/ 	.byte	0x2e
	.zero		1


	//   ....[15]....
        /*0198*/ 	.word	0x00001970
        /*019c*/ 	.word	0x00000003
        /*01a0*/ 	.word	0x00000000
        /*01a4*/ 	.short	0x010a
        /*01a6*/ 	.byte	0x3f
	.zero		1


	//   ....[16]....
        /*01a8*/ 	.word	0x000019d0
        /*01ac*/ 	.word	0x00000003
        /*01b0*/ 	.word	0x00000000
        /*01b4*/ 	.short	0x010a
        /*01b6*/ 	.byte	0x3f
	.zero		1


	//   ....[17]....
        /*01b8*/ 	.word	0x00001f60
        /*01bc*/ 	.word	0x000000ff
        /*01c0*/ 	.word	0x00000000
        /*01c4*/ 	.short	0x010a
        /*01c6*/ 	.byte	0x04
	.zero		1


	//   ....[18]....
        /*01c8*/ 	.word	0x00001fa0
        /*01cc*/ 	.word	0x000000ff
        /*01d0*/ 	.word	0x00000000
        /*01d4*/ 	.short	0x010a
        /*01d6*/ 	.byte	0x04
	.zero		1


	//   ....[19]....
        /*01d8*/ 	.word	0x00002440
        /*01dc*/ 	.word	0x00000004
        /*01e0*/ 	.word	0x00000000
        /*01e4*/ 	.short	0x0101
        /*01e6*/ 	.byte	0x3f
	.zero		1


	//   ....[20]....
        /*01e8*/ 	.word	0x00002540
        /*01ec*/ 	.word	0x0000009e
        /*01f0*/ 	.word	0x00000000
        /*01f4*/ 	.short	0x0101
        /*01f6*/ 	.byte	0x2f
	.zero		1


	//   ....[21]....
        /*01f8*/ 	.word	0x00002630
        /*01fc*/ 	.word	0x00000000
        /*0200*/ 	.word	0x00000000
        /*0204*/ 	.short	0x0101
        /*0206*/ 	.byte	0x3f
	.zero		1


	//   ....[22]....
        /*0208*/ 	.word	0x000026f0
        /*020c*/ 	.word	0x0000009d
        /*0210*/ 	.word	0x00000010
        /*0214*/ 	.short	0x010a
        /*0216*/ 	.byte	0x2e
	.zero		1


	//   ....[23]....
        /*0218*/ 	.word	0x0000a4a0
        /*021c*/ 	.word	0x000000a0
        /*0220*/ 	.word	0x00000000
        /*0224*/ 	.short	0x0101
        /*0226*/ 	.byte	0x2f
	.zero		1


	//   ....[24]....
        /*0228*/ 	.word	0x0000afa0
        /*022c*/ 	.word	0x00000007
        /*0230*/ 	.word	0x00000020
        /*0234*/ 	.short	0x010a
        /*0236*/ 	.byte	0x3f
	.zero		1


	//   ....[25]....
        /*0238*/ 	.word	0x0000b440
        /*023c*/ 	.word	0x00000002
        /*0240*/ 	.word	0x00000078
        /*0244*/ 	.short	0x0101
        /*0246*/ 	.byte	0x3f
	.zero		1


	//   ....[26]....
        /*0248*/ 	.word	0x0000bbc0
        /*024c*/ 	.word	0x00000005
        /*0250*/ 	.word	0x00000000
        /*0254*/ 	.short	0x010a
        /*0256*/ 	.byte	0x3f
	.zero		1


	//   ....[27]....
        /*0258*/ 	.word	0x0000bc40
        /*025c*/ 	.word	0x00000007
        /*0260*/ 	.word	0x00000000
        /*0264*/ 	.short	0x010a
        /*0266*/ 	.byte	0x3f
	.zero		1


	//   ....[28]....
        /*0268*/ 	.word	0x0000bcd0
        /*026c*/ 	.word	0x00000006
        /*0270*/ 	.word	0x00000000
        /*0274*/ 	.short	0x010a
        /*0276*/ 	.byte	0x3f
	.zero		1


	//   ....[29]....
        /*0278*/ 	.word	0x0000bd60
        /*027c*/ 	.word	0x00000003
        /*0280*/ 	.word	0x00000000
        /*0284*/ 	.short	0x010a
        /*0286*/ 	.byte	0x3f
	.zero		1


	//   ....[30]....
        /*0288*/ 	.word	0x0000bdc0
        /*028c*/ 	.word	0x0000009f
        /*0290*/ 	.word	0x00000000
        /*0294*/ 	.short	0x010a
        /*0296*/ 	.byte	0x3f
	.zero		1


	//   ....[31]....
        /*0298*/ 	.word	0x0000be10
        /*029c*/ 	.word	0x00000003
        /*02a0*/ 	.word	0x00000000
        /*02a4*/ 	.short	0x010a
        /*02a6*/ 	.byte	0x3f
	.zero		1


	//   ....[32]....
        /*02a8*/ 	.word	0x0000be70
        /*02ac*/ 	.word	0x00000005
        /*02b0*/ 	.word	0x00000000
        /*02b4*/ 	.short	0x010a
        /*02b6*/ 	.byte	0x3f
	.zero		1


	//   ....[33]....
        /*02b8*/ 	.word	0x0000bec0
        /*02bc*/ 	.word	0x0000009f
        /*02c0*/ 	.word	0x00000010
        /*02c4*/ 	.short	0x010a
        /*02c6*/ 	.byte	0x3f
	.zero		1


	//   ....[34]....
        /*02c8*/ 	.word	0x0000bf90
        /*02cc*/ 	.word	0x00000007
        /*02d0*/ 	.word	0x00000020
        /*02d4*/ 	.short	0x010a
        /*02d6*/ 	.byte	0x3f
	.zero		1


	//   ....[35]....
        /*02d8*/ 	.word	0x0000c060
        /*02dc*/ 	.word	0x00000005
        /*02e0*/ 	.word	0x00000000
        /*02e4*/ 	.short	0x010a
        /*02e6*/ 	.byte	0x3f
	.zero		1


	//   ....[36]....
        /*02e8*/ 	.word	0x0000c0b0
        /*02ec*/ 	.word	0x00000007
        /*02f0*/ 	.word	0x00000000
        /*02f4*/ 	.short	0x010a
        /*02f6*/ 	.byte	0x3f
	.zero		1


	//   ....[37]....
        /*02f8*/ 	.word	0x0000c100
        /*02fc*/ 	.word	0x00000006
        /*0300*/ 	.word	0x00000000
        /*0304*/ 	.short	0x010a
        /*0306*/ 	.byte	0x3f
	.zero		1


	//----- nvinfo : EIATTR_NUM_MBARRIERS
	.align		4
.L_35:
        /*0308*/ 	.byte	0x03, 0x38
        /*030a*/ 	.short	0x000e


	//----- nvinfo : EIATTR_EXIT_INSTR_OFFSETS
	.align		4
        /*030c*/ 	.byte	0x04, 0x1c
        /*030e*/ 	.short	(.L_37 - .L_36)


	//   ....[0]....
.L_36:
        /*0310*/ 	.word	0x00001490


	//   ....[1]....
        /*0314*/ 	.word	0x000014f0


	//   ....[2]....
        /*0318*/ 	.word	0x0000abb0


	//   ....[3]....
        /*031c*/ 	.word	0x0000abe0


	//   ....[4]....
        /*0320*/ 	.word	0x0000bdb0


	//----- nvinfo : EIATTR_MAX_THREADS
	.align		4
.L_37:
        /*0324*/ 	.byte	0x04, 0x05
        /*0326*/ 	.short	(.L_39 - .L_38)
.L_38:
        /*0328*/ 	.word	0x00000180
        /*032c*/ 	.word	0x00000001
        /*0330*/ 	.word	0x00000001


	//----- nvinfo : EIATTR_CRS_STACK_SIZE
	.align		4
.L_39:
        /*0334*/ 	.byte	0x04, 0x1e
        /*0336*/ 	.short	(.L_41 - .L_40)
.L_40:
        /*0338*/ 	.word	0x00000000


	//----- nvinfo : EIATTR_CBANK_PARAM_SIZE
	.align		4
.L_41:
        /*033c*/ 	.byte	0x03, 0x19
        /*033e*/ 	.short	0x0470


	//----- nvinfo : EIATTR_PARAM_CBANK
	.align		4
        /*0340*/ 	.byte	0x04, 0x0a
        /*0342*/ 	.short	(.L_43 - .L_42)
	.align		4
.L_42:
        /*0344*/ 	.word	index@(.nv.constant0._ZN7cutlass13device_kernelINS_4gemm6kernel13GemmUniversalIN4cute5tupleIJiiiiEEENS1_10collective13CollectiveMmaINS1_34MainloopSm90TmaGmmaWarpSpecializedILi4ENS5_IJNS4_1CILi2EEESB_NSA_ILi1EEEEEENS1_32KernelTmaWarpSpecializedPingpongEEENS5_IJNSA_ILi64EEENSA_ILi256EEENSA_ILi128EEEEEENS_6half_tENS5_IJlSC_lEEESK_SL_NS4_8TiledMMAINS4_8MMA_AtomIJNS4_4SM904GMMA26MMA_64x256x16_F32F16F16_SSILNSP_5MajorE0ELSR_0ELNSP_7ScaleInE1ELSS_1EEEEEENS4_6LayoutINS5_IJSC_SC_SC_EEENS5_IJNSA_ILi0EEESX_SX_EEEEENS5_IJNS4_10UnderscoreES10_S10_EEEEENS4_23SM90_TMA_LOAD_MULTICASTENS4_14ComposedLayoutINS4_7SwizzleILi3ELi4ELi3EEENS4_18smem_ptr_flag_bitsILi16EEENSV_INS5_IJNSA_ILi8EEESG_EEENS5_IJSG_SC_EEEEEEEvNS4_8identityES13_S1D_vS1E_EENS_8epilogue10collective6detail29Sm90TmaWarpSpecializedAdapterINS1H_15DefaultEpilogueISK_SL_SL_NS1G_6thread17LinearCombinationISK_Li1EffLNS1L_9ScaleType4KindE0ELNS_15FloatRoundStyleE2ESK_EENS1_15EpilogueDefaultEEEEEvvEEEEvNT_6ParamsE)
        /*0348*/ 	.short	0x0210
        /*034a*/ 	.short	0x0470


	//----- nvinfo : EIATTR_SW_WAR
	.align		4
.L_43:
        /*034c*/ 	.byte	0x04, 0x36
        /*034e*/ 	.short	(.L_45 - .L_44)
.L_44:
        /*0350*/ 	.word	0x00000008
.L_45:


//--------------------- .nv.callgraph             --------------------------
	.section	.nv.callgraph,"",@"SHT_CUDA_CALLGRAPH"
	.align	4
	.sectionentsize	8
	.align		4
        /*0000*/ 	.word	0x00000000
	.align		4
        /*0004*/ 	.word	0xffffffff
	.align		4
        /*0008*/ 	.word	index@(_ZN7cutlass13device_kernelINS_4gemm6kernel13GemmUniversalIN4cute5tupleIJiiiiEEENS1_10collective13CollectiveMmaINS1_34MainloopSm90TmaGmmaWarpSpecializedILi4ENS5_IJNS4_1CILi2EEESB_NSA_ILi1EEEEEENS1_32KernelTmaWarpSpecializedPingpongEEENS5_IJNSA_ILi64EEENSA_ILi256EEENSA_ILi128EEEEEENS_6half_tENS5_IJlSC_lEEESK_SL_NS4_8TiledMMAINS4_8MMA_AtomIJNS4_4SM904GMMA26MMA_64x256x16_F32F16F16_SSILNSP_5MajorE0ELSR_0ELNSP_7ScaleInE1ELSS_1EEEEEENS4_6LayoutINS5_IJSC_SC_SC_EEENS5_IJNSA_ILi0EEESX_SX_EEEEENS5_IJNS4_10UnderscoreES10_S10_EEEEENS4_23SM90_TMA_LOAD_MULTICASTENS4_14ComposedLayoutINS4_7SwizzleILi3ELi4ELi3EEENS4_18smem_ptr_flag_bitsILi16EEENSV_INS5_IJNSA_ILi8EEESG_EEENS5_IJSG_SC_EEEEEEEvNS4_8identityES13_S1D_vS1E_EENS_8epilogue10collective6detail29Sm90TmaWarpSpecializedAdapterINS1H_15DefaultEpilogueISK_SL_SL_NS1G_6thread17LinearCombinationISK_Li1EffLNS1L_9ScaleType4KindE0ELNS_15FloatRoundStyleE2ESK_EENS1_15EpilogueDefaultEEEEEvvEEEEvNT_6ParamsE)
	.align		4
        /*000c*/ 	.word	index@(__assertfail)
	.align		4
        /*0010*/ 	.word	0x00000000
	.align		4
        /*0014*/ 	.word	0xfffffffe
	.align		4
        /*0018*/ 	.word	0x00000000
	.align		4
        /*001c*/ 	.word	0xfffffffd
	.align		4
        /*0020*/ 	.word	0x00000000
	.align		4
        /*0024*/ 	.word	0xfffffffc


//--------------------- .nv.constant4             --------------------------
	.section	.nv.constant4,"a",@progbits
	.align	8
	.align		8
.nv.constant4:
        /*0000*/ 	.dword	__assertfail
	.align		8
        /*0008*/ 	.dword	__unnamed_1
	.align		8
        /*0010*/ 	.dword	_ZN39_INTERNAL_9faeab2a_4_k_cu_aafd5da3_39034cuda3std3__45__cpo5beginE
	.align		8
        /*0018*/ 	.dword	_ZN39_INTERNAL_9faeab2a_4_k_cu_aafd5da3_39034cuda3std3__45__cpo3endE
	.align		8
        /*0020*/ 	.dword	_ZN39_INTERNAL_9faeab2a_4_k_cu_aafd5da3_39034cuda3std3__45__cpo6cbeginE
	.align		8
        /*0028*/ 	.dword	_ZN39_INTERNAL_9faeab2a_4_k_cu_aafd5da3_39034cuda3std3__45__cpo4cendE
	.align		8
        /*0030*/ 	.dword	_ZN39_INTERNAL_9faeab2a_4_k_cu_aafd5da3_39034cuda3std3__441_GLOBAL__N__9faeab2a_4_k_cu_aafd5da3_39036ignoreE
	.align		8
        /*0038*/ 	.dword	_ZN39_INTERNAL_9faeab2a_4_k_cu_aafd5da3_39034cuda3std3__419piecewise_constructE
	.align		8
        /*0040*/ 	.dword	_ZN39_INTERNAL_9faeab2a_4_k_cu_aafd5da3_39034cuda3std3__48in_placeE
	.align		8
        /*0048*/ 	.dword	_ZN39_INTERNAL_9faeab2a_4_k_cu_aafd5da3_39034cuda3std6ranges3__45__cpo4swapE
	.align		8
        /*0050*/ 	.dword	_ZN39_INTERNAL_9faeab2a_4_k_cu_aafd5da3_39034cuda3std6ranges3__45__cpo9iter_moveE
	.align		8
        /*0058*/ 	.dword	_ZN39_INTERNAL_9faeab2a_4_k_cu_aafd5da3_39034cute7productE
	.align		8
        /*0060*/ 	.dword	_ZN39_INTERNAL_9faeab2a_4_k_cu_aafd5da3_39034cute1_E
	.align		8
        /*0068*/ 	.dword	$str$22
	.align		8
        /*0070*/ 	.dword	$str$23


//--------------------- .text._ZN7cutlass13device_kernelINS_4gemm6kernel13GemmUniversalIN4cute5tupleIJiiiiEEENS1_10collective13CollectiveMmaINS1_34MainloopSm90TmaGmmaWarpSpecializedILi4ENS5_IJNS4_1CILi2EEESB_NSA_ILi1EEEEEENS1_32KernelTmaWarpSpecializedPingpongEEENS5_IJNSA_ILi64EEENSA_ILi256EEENSA_ILi128EEEEEENS_6half_tENS5_IJlSC_lEEESK_SL_NS4_8TiledMMAINS4_8MMA_AtomIJNS4_4SM904GMMA26MMA_64x256x16_F32F16F16_SSILNSP_5MajorE0ELSR_0ELNSP_7ScaleInE1ELSS_1EEEEEENS4_6LayoutINS5_IJSC_SC_SC_EEENS5_IJNSA_ILi0EEESX_SX_EEEEENS5_IJNS4_10UnderscoreES10_S10_EEEEENS4_23SM90_TMA_LOAD_MULTICASTENS4_14ComposedLayoutINS4_7SwizzleILi3ELi4ELi3EEENS4_18smem_ptr_flag_bitsILi16EEENSV_INS5_IJNSA_ILi8EEESG_EEENS5_IJSG_SC_EEEEEEEvNS4_8identityES13_S1D_vS1E_EENS_8epilogue10collective6detail29Sm90TmaWarpSpecializedAdapterINS1H_15DefaultEpilogueISK_SL_SL_NS1G_6thread17LinearCombinationISK_Li1EffLNS1L_9ScaleType4KindE0ELNS_15FloatRoundStyleE2ESK_EENS1_15EpilogueDefaultEEEEEvvEEEEvNT_6ParamsE --------------------------
	.section	.text._ZN7cutlass13device_kernelINS_4gemm6kernel13GemmUniversalIN4cute5tupleIJiiiiEEENS1_10collective13CollectiveMmaINS1_34MainloopSm90TmaGmmaWarpSpecializedILi4ENS5_IJNS4_1CILi2EEESB_NSA_ILi1EEEEEENS1_32KernelTmaWarpSpecializedPingpongEEENS5_IJNSA_ILi64EEENSA_ILi256EEENSA_ILi128EEEEEENS_6half_tENS5_IJlSC_lEEESK_SL_NS4_8TiledMMAINS4_8MMA_AtomIJNS4_4SM904GMMA26MMA_64x256x16_F32F16F16_SSILNSP_5MajorE0ELSR_0ELNSP_7ScaleInE1ELSS_1EEEEEENS4_6LayoutINS5_IJSC_SC_SC_EEENS5_IJNSA_ILi0EEESX_SX_EEEEENS5_IJNS4_10UnderscoreES10_S10_EEEEENS4_23SM90_TMA_LOAD_MULTICASTENS4_14ComposedLayoutINS4_7SwizzleILi3ELi4ELi3EEENS4_18smem_ptr_flag_bitsILi16EEENSV_INS5_IJNSA_ILi8EEESG_EEENS5_IJSG_SC_EEEEEEEvNS4_8identityES13_S1D_vS1E_EENS_8epilogue10collective6detail29Sm90TmaWarpSpecializedAdapterINS1H_15DefaultEpilogueISK_SL_SL_NS1G_6thread17LinearCombinationISK_Li1EffLNS1L_9ScaleType4KindE0ELNS_15FloatRoundStyleE2ESK_EENS1_15EpilogueDefaultEEEEEvvEEEEvNT_6ParamsE,"ax",@progbits
	.align	128
.text._ZN7cutlass13device_kernelINS_4gemm6kernel13GemmUniversalIN4cute5tupleIJiiiiEEENS1_10collective13CollectiveMmaINS1_34MainloopSm90TmaGmmaWarpSpecializedILi4ENS5_IJNS4_1CILi2EEESB_NSA_ILi1EEEEEENS1_32KernelTmaWarpSpecializedPingpongEEENS5_IJNSA_ILi64EEENSA_ILi256EEENSA_ILi128EEEEEENS_6half_tENS5_IJlSC_lEEESK_SL_NS4_8TiledMMAINS4_8MMA_AtomIJNS4_4SM904GMMA26MMA_64x256x16_F32F16F16_SSILNSP_5MajorE0ELSR_0ELNSP_7ScaleInE1ELSS_1EEEEEENS4_6LayoutINS5_IJSC_SC_SC_EEENS5_IJNSA_ILi0EEESX_SX_EEEEENS5_IJNS4_10UnderscoreES10_S10_EEEEENS4_23SM90_TMA_LOAD_MULTICASTENS4_14ComposedLayoutINS4_7SwizzleILi3ELi4ELi3EEENS4_18smem_ptr_flag_bitsILi16EEENSV_INS5_IJNSA_ILi8EEESG_EEENS5_IJSG_SC_EEEEEEEvNS4_8identityES13_S1D_vS1E_EENS_8epilogue10collective6detail29Sm90TmaWarpSpecializedAdapterINS1H_15DefaultEpilogueISK_SL_SL_NS1G_6thread17LinearCombinationISK_Li1EffLNS1L_9ScaleType4KindE0ELNS_15FloatRoundStyleE2ESK_EENS1_15EpilogueDefaultEEEEEvvEEEEvNT_6ParamsE:
        .type           _ZN7cutlass13device_kernelINS_4gemm6kernel13GemmUniversalIN4cute5tupleIJiiiiEEENS1_10collective13CollectiveMmaINS1_34MainloopSm90TmaGmmaWarpSpecializedILi4ENS5_IJNS4_1CILi2EEESB_NSA_ILi1EEEEEENS1_32KernelTmaWarpSpecializedPingpongEEENS5_IJNSA_ILi64EEENSA_ILi256EEENSA_ILi128EEEEEENS_6half_tENS5_IJlSC_lEEESK_SL_NS4_8TiledMMAINS4_8MMA_AtomIJNS4_4SM904GMMA26MMA_64x256x16_F32F16F16_SSILNSP_5MajorE0ELSR_0ELNSP_7ScaleInE1ELSS_1EEEEEENS4_6LayoutINS5_IJSC_SC_SC_EEENS5_IJNSA_ILi0EEESX_SX_EEEEENS5_IJNS4_10UnderscoreES10_S10_EEEEENS4_23SM90_TMA_LOAD_MULTICASTENS4_14ComposedLayoutINS4_7SwizzleILi3ELi4ELi3EEENS4_18smem_ptr_flag_bitsILi16EEENSV_INS5_IJNSA_ILi8EEESG_EEENS5_IJSG_SC_EEEEEEEvNS4_8identityES13_S1D_vS1E_EENS_8epilogue10collective6detail29Sm90TmaWarpSpecializedAdapterINS1H_15DefaultEpilogueISK_SL_SL_NS1G_6thread17LinearCombinationISK_Li1EffLNS1L_9ScaleType4KindE0ELNS_15FloatRoundStyleE2ESK_EENS1_15EpilogueDefaultEEEEEvvEEEEvNT_6ParamsE,@function
        .size           _ZN7cutlass13device_kernelINS_4gemm6kernel13GemmUniversalIN4cute5tupleIJiiiiEEENS1_10collective13CollectiveMmaINS1_34MainloopSm90TmaGmmaWarpSpecializedILi4ENS5_IJNS4_1CILi2EEESB_NSA_ILi1EEEEEENS1_32KernelTmaWarpSpecializedPingpongEEENS5_IJNSA_ILi64EEENSA_ILi256EEENSA_ILi128EEEEEENS_6half_tENS5_IJlSC_lEEESK_SL_NS4_8TiledMMAINS4_8MMA_AtomIJNS4_4SM904GMMA26MMA_64x256x16_F32F16F16_SSILNSP_5MajorE0ELSR_0ELNSP_7ScaleInE1ELSS_1EEEEEENS4_6LayoutINS5_IJSC_SC_SC_EEENS5_IJNSA_ILi0EEESX_SX_EEEEENS5_IJNS4_10UnderscoreES10_S10_EEEEENS4_23SM90_TMA_LOAD_MULTICASTENS4_14ComposedLayoutINS4_7SwizzleILi3ELi4ELi3EEENS4_18smem_ptr_flag_bitsILi16EEENSV_INS5_IJNSA_ILi8EEESG_EEENS5_IJSG_SC_EEEEEEEvNS4_8identityES13_S1D_vS1E_EENS_8epilogue10collective6detail29Sm90TmaWarpSpecializedAdapterINS1H_15DefaultEpilogueISK_SL_SL_NS1G_6thread17LinearCombinationISK_Li1EffLNS1L_9ScaleType4KindE0ELNS_15FloatRoundStyleE2ESK_EENS1_15EpilogueDefaultEEEEEvvEEEEvNT_6ParamsE,(.L_x_328 - _ZN7cutlass13device_kernelINS_4gemm6kernel13GemmUniversalIN4cute5tupleIJiiiiEEENS1_10collective13CollectiveMmaINS1_34MainloopSm90TmaGmmaWarpSpecializedILi4ENS5_IJNS4_1CILi2EEESB_NSA_ILi1EEEEEENS1_32KernelTmaWarpSpecializedPingpongEEENS5_IJNSA_ILi64EEENSA_ILi256EEENSA_ILi128EEEEEENS_6half_tENS5_IJlSC_lEEESK_SL_NS4_8TiledMMAINS4_8MMA_AtomIJNS4_4SM904GMMA26MMA_64x256x16_F32F16F16_SSILNSP_5MajorE0ELSR_0ELNSP_7ScaleInE1ELSS_1EEEEEENS4_6LayoutINS5_IJSC_SC_SC_EEENS5_IJNSA_ILi0EEESX_SX_EEEEENS5_IJNS4_10UnderscoreES10_S10_EEEEENS4_23SM90_TMA_LOAD_MULTICASTENS4_14ComposedLayoutINS4_7SwizzleILi3ELi4ELi3EEENS4_18smem_ptr_flag_bitsILi16EEENSV_INS5_IJNSA_ILi8EEESG_EEENS5_IJSG_SC_EEEEEEEvNS4_8identityES13_S1D_vS1E_EENS_8epilogue10collective6detail29Sm90TmaWarpSpecializedAdapterINS1H_15DefaultEpilogueISK_SL_SL_NS1G_6thread17LinearCombinationISK_Li1EffLNS1L_9ScaleType4KindE0ELNS_15FloatRoundStyleE2ESK_EENS1_15EpilogueDefaultEEEEEvvEEEEvNT_6ParamsE)
        .other          _ZN7cutlass13device_kernelINS_4gemm6kernel13GemmUniversalIN4cute5tupleIJiiiiEEENS1_10collective13CollectiveMmaINS1_34MainloopSm90TmaGmmaWarpSpecializedILi4ENS5_IJNS4_1CILi2EEESB_NSA_ILi1EEEEEENS1_32KernelTmaWarpSpecializedPingpongEEENS5_IJNSA_ILi64EEENSA_ILi256EEENSA_ILi128EEEEEENS_6half_tENS5_IJlSC_lEEESK_SL_NS4_8TiledMMAINS4_8MMA_AtomIJNS4_4SM904GMMA26MMA_64x256x16_F32F16F16_SSILNSP_5MajorE0ELSR_0ELNSP_7ScaleInE1ELSS_1EEEEEENS4_6LayoutINS5_IJSC_SC_SC_EEENS5_IJNSA_ILi0EEESX_SX_EEEEENS5_IJNS4_10UnderscoreES10_S10_EEEEENS4_23SM90_TMA_LOAD_MULTICASTENS4_14ComposedLayoutINS4_7SwizzleILi3ELi4ELi3EEENS4_18smem_ptr_flag_bitsILi16EEENSV_INS5_IJNSA_ILi8EEESG_EEENS5_IJSG_SC_EEEEEEEvNS4_8identityES13_S1D_vS1E_EENS_8epilogue10collective6detail29Sm90TmaWarpSpecializedAdapterINS1H_15DefaultEpilogueISK_SL_SL_NS1G_6thread17LinearCombinationISK_Li1EffLNS1L_9ScaleType4KindE0ELNS_15FloatRoundStyleE2ESK_EENS1_15EpilogueDefaultEEEEEvvEEEEvNT_6ParamsE,@"STO_CUDA_ENTRY STV_DEFAULT"
_ZN7cutlass13device_kernelINS_4gemm6kernel13GemmUniversalIN4cute5tupleIJiiiiEEENS1_10collective13CollectiveMmaINS1_34MainloopSm90TmaGmmaWarpSpecializedILi4ENS5_IJNS4_1CILi2EEESB_NSA_ILi1EEEEEENS1_32KernelTmaWarpSpecializedPingpongEEENS5_IJNSA_ILi64EEENSA_ILi256EEENSA_ILi128EEEEEENS_6half_tENS5_IJlSC_lEEESK_SL_NS4_8TiledMMAINS4_8MMA_AtomIJNS4_4SM904GMMA26MMA_64x256x16_F32F16F16_SSILNSP_5MajorE0ELSR_0ELNSP_7ScaleInE1ELSS_1EEEEEENS4_6LayoutINS5_IJSC_SC_SC_EEENS5_IJNSA_ILi0EEESX_SX_EEEEENS5_IJNS4_10UnderscoreES10_S10_EEEEENS4_23SM90_TMA_LOAD_MULTICASTENS4_14ComposedLayoutINS4_7SwizzleILi3ELi4ELi3EEENS4_18smem_ptr_flag_bitsILi16EEENSV_INS5_IJNSA_ILi8EEESG_EEENS5_IJSG_SC_EEEEEEEvNS4_8identityES13_S1D_vS1E_EENS_8epilogue10collective6detail29Sm90TmaWarpSpecializedAdapterINS1H_15DefaultEpilogueISK_SL_SL_NS1G_6thread17LinearCombinationISK_Li1EffLNS1L_9ScaleType4KindE0ELNS_15FloatRoundStyleE2ESK_EENS1_15EpilogueDefaultEEEEEvvEEEEvNT_6ParamsE:
[----:B------:R-:W0:Y:S01]  /*0000*/  LDC R1, c[0x0][0x28] ;  /* 0x00000a00ff017b82 */ /* 0x000e220000000800 */
[----:B------:R-:W1:Y:S01]  /*0010*/  S2R R0, SR_TID.X ;  /* 0x0000000000007919 */ /* 0x000e620000002100 */
[----:B------:R-:W-:Y:S01]  /*0020*/  ELECT P0, URZ, PT ;  /* 0x00000000003f782f */ /* 0x000fe20003800000 */
[----:B------:R-:W-:Y:S01]  /*0030*/  BSSY B0, `(.L_x_0) ;  /* 0x0000014000007945 */ /* 0x000fe20003800000 */
[--C-:B-1----:R-:W-:Y:S02]  /*0040*/  SHF.R.U32.HI R2, RZ, 0x5, R0.reuse ;  /* 0x00000005ff027819 */ /* 0x102fe40000011600 */
[----:B------:R-:W-:-:S03]  /*0050*/  SHF.R.U32.HI R4, RZ, 0x7, R0 ;  /* 0x00000007ff047819 */ /* 0x000fc60000011600 */
[----:B------:R-:W1:Y:S02]  /*0060*/  SHFL.IDX PT, R3, R2, RZ, 0x1f ;  /* 0x00001fff02037589 */ /* 0x000e6400000e0000 */
[----:B-1----:R-:W-:Y:S02]  /*0070*/  R2UR UR6, R3 ;  /* 0x00000000030672ca */ /* 0x002fe400000e0000 */
[----:B------:R1:W2:Y:S11]  /*0080*/  SHFL.IDX PT, R3, R4, RZ, 0x1f ;  /* 0x00001fff04037589 */ /* 0x0002b600000e0000 */
[----:B------:R-:W-:-:S02]  /*0090*/  USHF.R.S32.HI UR4, URZ, 0x1f, UR6 ;  /* 0x0000001f3f047899 */ /* 0x000fc40008011406 */
[----:B------:R-:W-:Y:S02]  /*00a0*/  ISETP.NE.OR P0, PT, RZ, UR6, !P0 ;  /* 0x00000006ff007c0c */ /* 0x000fe4000c705670 */
[----:B------:R-:W-:-:S04]  /*00b0*/  ULEA.HI UR4, UR4, UR6, URZ, 0x2 ;  /* 0x0000000604047291 */ /* 0x000fc8000f8f103f */
[----:B------:R-:W-:-:S04]  /*00c0*/  ULOP3.LUT UR4, UR4, 0xfffffffc, URZ, 0xc0, !UPT ;  /* 0xfffffffc04047892 */ /* 0x000fc8000f8ec03f */
[----:B------:R-:W-:-:S03]  /*00d0*/  UIADD3 UR6, UR6, -UR4, URZ ;  /* 0x8000000406067290 */ /* 0x000fc6000fffe03f */
[----:B012---:R-:W-:Y:S09]  /*00e0*/  @P0 BRA `(.L_x_1) ;  /* 0x0000000000200947 */ /* 0x007ff20003800000 */
[----:B------:R-:W-:Y:S02]  /*00f0*/  ULDC.64 UR4, c[0x0][0x198] ;  /* 0x0000660000047ab9 */ /* 0x000fe40000000a00 */
[----:B------:R-:W-:Y:S02]  /*0100*/  UIADD3 UR8, UP0, UR4, 0xf0, URZ ;  /* 0x000000f004087890 */ /* 0x000fe4000ff1e03f */
[----:B------:R-:W-:Y:S02]  /*0110*/  UIADD3 UR4, UP1, UR4, 0x1f0, URZ ;  /* 0x000001f004047890 */ /* 0x000fe4000ff3e03f */
[----:B------:R-:W-:Y:S02]  /*0120*/  UIADD3.X UR9, URZ, UR5, URZ, UP0, !UPT ;  /* 0x000000053f097290 */ /* 0x000fe400087fe43f */
[----:B------:R-:W-:-:S07]  /*0130*/  UIADD3.X UR5, URZ, UR5, URZ, UP1, !UPT ;  /* 0x000000053f057290 */ /* 0x000fce0008ffe43f */
[----:B------:R0:W-:Y:S02]  /*0140*/  UTMACCTL.PF [UR8] ;  /* 0x00000000080079b9 */ /* 0x0001e40008040000 */
[----:B------:R0:W-:Y:S02]  /*0150*/  UTMACCTL.PF [UR4] ;  /* 0x00000000040079b9 */ /* 0x0001e40008040000 */
[----:B0-----:R-:W-:Y:S01]  /*0160*/  NOP ;  /* 0x0000000000007918 */ /* 0x001fe20000000000 */
.L_x_1:
[----:B------:R-:W-:Y:S05]  /*0170*/  BSYNC B0 ;  /* 0x0000000000007941 */ /* 0x000fea0003800000 */
.L_x_0:
[----:B------:R-:W0:Y:S01]  /*0180*/  SHFL.IDX PT, R5, R2, RZ, 0x1f ;  /* 0x00001fff02057589 */ /* 0x000e2200000e0000 */
[----:B------:R-:W-:Y:S01]  /*0190*/  R2UR UR19, R3 ;  /* 0x00000000031372ca */ /* 0x000fe200000e0000 */
[----:B------:R-:W-:-:S04]  /*01a0*/  UISETP.NE.AND UP0, UPT, UR6, 0x3, UPT ;  /* 0x000000030600788c */ /* 0x000fc8000bf05270 */
[----:B------:R-:W-:-:S08]  /*01b0*/  UISETP.EQ.OR UP0, UPT, UR6, URZ, !UP0 ;  /* 0x0000003f0600728c */ /* 0x000fd0000c702670 */
[----:B------:R-:W-:Y:S02]  /*01c0*/  UIADD3 UR14, UR19, -0x1, URZ ;  /* 0xffffffff130e7890 */ /* 0x000fe4000fffe03f */
[----:B------:R-:W-:Y:S02]  /*01d0*/  UISETP.EQ.AND UP0, UPT, UR19, URZ, UP0 ;  /* 0x0000003f1300728c */ /* 0x000fe40008702270 */
[----:B------:R-:W-:Y:S02]  /*01e0*/  UISETP.GE.U32.AND UP1, UPT, UR14, 0x2, UPT ;  /* 0x000000020e00788c */ /* 0x000fe4000bf26070 */
[----:B------:R-:W-:Y:S01]  /*01f0*/  USEL UR42, URZ, 0x1, !UP0 ;  /* 0x000000013f2a7887 */ /* 0x000fe2000c000000 */
[----:B0-----:R-:W-:-:S03]  /*0200*/  ISETP.NE.AND P0, PT, R5, RZ, PT ;  /* 0x000000ff0500720c */ /* 0x001fc60003f05270 */
[----:B------:R-:W-:-:S10]  /*0210*/  USEL UR42, UR42, 0x2, UP1 ;  /* 0x000000022a2a7887 */ /* 0x000fd40008800000 */
[----:B------:R-:W-:Y:S05]  /*0220*/  @P0 BRA `(.L_x_2) ;  /* 0x0000000000580947 */ /* 0x000fea0003800000 */
[----:B------:R-:W0:Y:S01]  /*0230*/  S2UR UR7, SR_CgaCtaId ;  /* 0x00000000000779c3 */ /* 0x000e220000008800 */
[----:B------:R-:W-:Y:S01]  /*0240*/  UMOV UR4, 0x400 ;  /* 0x0000040000047882 */ /* 0x000fe20000000000 */
[----:B------:R-:W-:Y:S01]  /*0250*/  UMOV UR5, 0x1 ;  /* 0x0000000100057882 */ /* 0x000fe20000000000 */
[----:B------:R-:W-:Y:S01]  /*0260*/  UMOV UR8, 0x3 ;  /* 0x0000000300087882 */ /* 0x000fe20000000000 */
[----:B------:R-:W-:Y:S01]  /*0270*/  ELECT P0, URZ, PT ;  /* 0x00000000003f782f */ /* 0x000fe20003800000 */
[----:B------:R-:W-:-:S04]  /*0280*/  UIADD3 UR8, -UR8, 0x100000, URZ ;  /* 0x0010000008087890 */ /* 0x000fc8000fffe13f */
[----:B------:R-:W-:Y:S02]  /*0290*/  USHF.L.U32 UR9, UR8, 0xb, URZ ;  /* 0x0000000b08097899 */ /* 0x000fe4000800063f */
[----:B------:R-:W-:Y:S02]  /*02a0*/  USHF.L.U32 UR8, UR8, 0x1, URZ ;  /* 0x0000000108087899 */ /* 0x000fe4000800063f */
[----:B0-----:R-:W-:Y:S02]  /*02b0*/  ULEA UR7, UR7, UR4, 0x18 ;  /* 0x0000000407077291 */ /* 0x001fe4000f8ec03f */
[----:B------:R-:W-:-:S04]  /*02c0*/  UIADD3 UR4, -UR5, 0x100000, URZ ;  /* 0x0010000005047890 */ /* 0x000fc8000fffe13f */
[----:B------:R-:W-:Y:S02]  /*02d0*/  USHF.L.U32 UR5, UR4, 0xb, URZ ;  /* 0x0000000b04057899 */ /* 0x000fe4000800063f */
[----:B------:R-:W-:Y:S01]  /*02e0*/  USHF.L.U32 UR4, UR4, 0x1, URZ ;  /* 0x0000000104047899 */ /* 0x000fe2000800063f */
[----:B------:R-:W0:Y:S11]  /*02f0*/  FENCE.VIEW.ASYNC.S ;  /* 0x00000000000073c6 */ /* 0x000e360000000000 */
[----:B0-----:R0:W1:Y:S01]  /*0300*/  SYNCS.EXCH.64 URZ, [UR7], UR4 ;  /* 0x00000004073f75b2 */ /* 0x0010620008000100 */
[----:B------:R0:W2:Y:S01]  /*0310*/  SYNCS.EXCH.64 URZ, [UR7+0x20], UR8 ;  /* 0x00002008073f75b2 */ /* 0x0000a20008000100 */
[----:B------:R0:W3:Y:S01]  /*0320*/  SYNCS.EXCH.64 URZ, [UR7+0x8], UR4 ;  /* 0x00000804073f75b2 */ /* 0x0000e20008000100 */
[----:B------:R0:W4:Y:S01]  /*0330*/  SYNCS.EXCH.64 URZ, [UR7+0x28], UR8 ;  /* 0x00002808073f75b2 */ /* 0x0001220008000100 */
[----:B------:R0:W0:Y:S01]  /*0340*/  SYNCS.EXCH.64 URZ, [UR7+0x10], UR4 ;  /* 0x00001004073f75b2 */ /* 0x0000220008000100 */
[----:B------:R0:W0:Y:S01]  /*0350*/  SYNCS.EXCH.64 URZ, [UR7+0x30], UR8 ;  /* 0x00003008073f75b2 */ /* 0x0000220008000100 */
[----:B------:R0:W0:Y:S01]  /*0360*/  SYNCS.EXCH.64 URZ, [UR7+0x18], UR4 ;  /* 0x00001804073f75b2 */ /* 0x0000220008000100 */
[----:B------:R0:W0:Y:S01]  /*0370*/  SYNCS.EXCH.64 URZ, [UR7+0x38], UR8 ;  /* 0x00003808073f75b2 */ /* 0x0000220008000100 */
[----:B------:R-:W-:Y:S01]  /*0380*/  NOP ;  /* 0x0000000000007918 */ /* 0x000fe20000000000 */
.L_x_2:
[----:B------:R-:W5:Y:S01]  /*0390*/  S2UR UR15, SR_CTAID.X ;  /* 0x00000000000f79c3 */ /* 0x000f620000002500 */
[----:B------:R-:W-:Y:S01]  /*03a0*/  SHF.R.S32.HI R3, RZ, 0x1f, R0 ;  /* 0x0000001fff037819 */ /* 0x000fe20000011400 */
[----:B------:R-:W1:Y:S01]  /*03b0*/  SHFL.IDX PT, R8, R2, RZ, 0x1f ;  /* 0x00001fff02087589 */ /* 0x000e6200000e0000 */
[----:B0-----:R-:W-:Y:S01]  /*03c0*/  ULDC UR4, c[0x0][0x150] ;  /* 0x0000540000047ab9 */ /* 0x001fe20000000800 */
[----:B------:R-:W-:Y:S02]  /*03d0*/  ELECT P0, URZ, PT ;  /* 0x00000000003f782f */ /* 0x000fe40003800000 */
[----:B------:R-:W-:Y:S01]  /*03e0*/  LEA.HI R3, R3, R0, RZ, 0x7 ;  /* 0x0000000003037211 */ /* 0x000fe200078f38ff */
[----:B------:R0:W2:Y:S01]  /*03f0*/  SHFL.IDX PT, R9, R2, RZ, 0x1f ;  /* 0x00001fff02097589 */ /* 0x0000a200000e0000 */
[----:B------:R-:W-:Y:S01]  /*0400*/  ELECT P1, URZ, PT ;  /* 0x00000000003f782f */ /* 0x000fe20003820000 */
[----:B------:R-:W3:Y:S01]  /*0410*/  S2UR UR8, SR_CTAID.Y ;  /* 0x00000000000879c3 */ /* 0x000ee20000002600 */
[----:B------:R-:W-:Y:S01]  /*0420*/  LOP3.LUT R3, R3, 0xffffff80, RZ, 0xc0, !PT ;  /* 0xffffff8003037812 */ /* 0x000fe200078ec0ff */
[----:B------:R-:W-:Y:S01]  /*0430*/  ULDC UR7, c[0x0][0x144] ;  /* 0x0000510000077ab9 */ /* 0x000fe20000000800 */
[----:B------:R-:W-:Y:S01]  /*0440*/  UMOV UR18, 0x80 ;  /* 0x0000008000127882 */ /* 0x000fe20000000000 */
[----:B------:R-:W-:Y:S01]  /*0450*/  NOP ;  /* 0x0000000000007918 */ /* 0x000fe20000000000 */
[----:B------:R-:W-:Y:S01]  /*0460*/  NOP ;  /* 0x0000000000007918 */ /* 0x000fe20000000000 */
[----:B------:R-:W-:Y:S01]  /*0470*/  IMAD.IADD R3, R0, 0x1, -R3 ;  /* 0x0000000100037824 */ /* 0x000fe200078e0a03 */
[----:B0-----:R-:W-:Y:S01]  /*0480*/  SHF.R.S32.HI R2, RZ, 0x1f, R5 ;  /* 0x0000001fff027819 */ /* 0x001fe20000011405 */
[----:B------:R-:W-:Y:S01]  /*0490*/  ULDC UR17, c[0x0][0x148] ;  /* 0x0000520000117ab9 */ /* 0x000fe20000000800 */
[----:B------:R-:W-:Y:S01]  /*04a0*/  IMAD.MOV.U32 R152, RZ, RZ, 0x1 ;  /* 0x00000001ff987424 */ /* 0x000fe200078e00ff */
[----:B------:R-:W-:-:S02]  /*04b0*/  ISETP.NE.AND P2, PT, RZ, UR19, PT ;  /* 0x00000013ff007c0c */ /* 0x000fc4000bf45270 */
[----:B------:R-:W-:Y:S02]  /*04c0*/  SHF.R.S32.HI R6, RZ, 0x1f, R3 ;  /* 0x0000001fff067819 */ /* 0x000fe40000011403 */
[----:B------:R-:W-:Y:S02]  /*04d0*/  LEA.HI R2, R2, R5, RZ, 0x2 ;  /* 0x0000000502027211 */ /* 0x000fe400078f10ff */
[----:B-----5:R-:W-:Y:S02]  /*04e0*/  I2FP.F32.U32 R10, UR15 ;  /* 0x0000000f000a7c45 */ /* 0x020fe40008201000 */
[----:B------:R-:W-:Y:S02]  /*04f0*/  LEA.HI R7, R6, R3, RZ, 0x3 ;  /* 0x0000000306077211 */ /* 0x000fe400078f18ff */
[----:B-1----:R-:W-:Y:S01]  /*0500*/  ISETP.NE.OR P0, PT, R8, RZ, !P0 ;  /* 0x000000ff0800720c */ /* 0x002fe20004705670 */
[----:B------:R-:W-:Y:S01]  /*0510*/  FMUL R10, R10, UR4 ;  /* 0x000000040a0a7c20 */ /* 0x000fe20008400000 */
[--C-:B------:R-:W-:Y:S01]  /*0520*/  SHF.R.S32.HI R8, RZ, 0x3, R7.reuse ;  /* 0x00000003ff087819 */ /* 0x100fe20000011407 */
[----:B------:R-:W-:Y:S01]  /*0530*/  ULDC UR4, c[0x0][0x154] ;  /* 0x0000550000047ab9 */ /* 0x000fe20000000800 */
[----:B------:R-:W-:-:S02]  /*0540*/  SHF.R.S32.HI R7, RZ, 0x1f, R7 ;  /* 0x0000001fff077819 */ /* 0x000fc40000011407 */
[----:B--2---:R-:W-:Y:S01]  /*0550*/  ISETP.NE.OR P1, PT, R9, RZ, !P1 ;  /* 0x000000ff0900720c */ /* 0x004fe20004f25670 */
[----:B------:R-:W0:Y:S01]  /*0560*/  F2I.U32.TRUNC.NTZ R10, R10 ;  /* 0x0000000a000a7305 */ /* 0x000e22000020f000 */
[----:B------:R-:W-:Y:S02]  /*0570*/  LEA.HI R7, R7, R8, RZ, 0x2 ;  /* 0x0000000807077211 */ /* 0x000fe400078f10ff */
[----:B---3--:R-:W-:Y:S02]  /*0580*/  I2FP.F32.U32 R9, UR8 ;  /* 0x0000000800097c45 */ /* 0x008fe40008201000 */
[----:B------:R-:W-:Y:S01]  /*0590*/  LOP3.LUT R7, R7, 0xfffffffc, RZ, 0xc0, !PT ;  /* 0xfffffffc07077812 */ /* 0x000fe200078ec0ff */
[----:B------:R-:W-:Y:S01]  /*05a0*/  VOTEU.ALL UP0, P0 ;  /* 0x00000000003f7886 */ /* 0x000fe20000000000 */
[----:B------:R-:W-:Y:S01]  /*05b0*/  LOP3.LUT R2, R2, 0x3ffffffc, RZ, 0xc0, !PT ;  /* 0x3ffffffc02027812 */ /* 0x000fe200078ec0ff */
[----:B------:R-:W-:Y:S02]  /*05c0*/  FMUL R9, R9, UR4 ;  /* 0x0000000409097c20 */ /* 0x000fe40008400000 */
[----:B------:R-:W-:Y:S01]  /*05d0*/  IMAD.IADD R7, R8, 0x1, -R7 ;  /* 0x0000000108077824 */ /* 0x000fe200078e0a07 */
[----:B------:R-:W1:Y:S01]  /*05e0*/  @!UP0 S2UR UR11, SR_CgaCtaId ;  /* 0x00000000000b89c3 */ /* 0x000e620000008800 */
[----:B------:R-:W-:Y:S01]  /*05f0*/  IMAD.IADD R2, R5, 0x1, -R2 ;  /* 0x0000000105027824 */ /* 0x000fe200078e0a02 */
[----:B------:R-:W-:Y:S01]  /*0600*/  VOTEU.ALL UP1, P1 ;  /* 0x00000000003f7886 */ /* 0x000fe20000820000 */
[----:B------:R-:W2:Y:S01]  /*0610*/  F2I.U32.TRUNC.NTZ R9, R9 ;  /* 0x0000000900097305 */ /* 0x000ea2000020f000 */
[----:B0-----:R-:W-:Y:S01]  /*0620*/  R2UR UR4, R10 ;  /* 0x000000000a0472ca */ /* 0x001fe200000e0000 */
[----:B------:R-:W-:Y:S01]  /*0630*/  IMAD R2, R2, 0x4, R7 ;  /* 0x0000000402027824 */ /* 0x000fe200078e0207 */
[----:B------:R-:W-:Y:S01]  /*0640*/  @!UP0 UMOV UR10, 0x400 ;  /* 0x00000400000a8882 */ /* 0x000fe20000000000 */
[----:B------:R-:W-:Y:S01]  /*0650*/  @!UP1 UMOV UR13, 0x400 ;  /* 0x00000400000d9882 */ /* 0x000fe20000000000 */
[----:B------:R-:W0:Y:S01]  /*0660*/  @!UP1 S2UR UR16, SR_CgaCtaId ;  /* 0x00000000001099c3 */ /* 0x000e220000008800 */
[C---:B------:R-:W-:Y:S01]  /*0670*/  IMAD.SHL.U32 R153, R2.reuse, 0x4, RZ ;  /* 0x0000000402997824 */ /* 0x040fe200078e00ff */
[C---:B------:R-:W-:Y:S01]  /*0680*/  LEA.HI R5, R2.reuse, R2, RZ, 0x1 ;  /* 0x0000000202057211 */ /* 0x040fe200078f08ff */
[----:B------:R-:W-:Y:S01]  /*0690*/  VOTEU.ALL UP2, P1 ;  /* 0x00000000003f7886 */ /* 0x000fe20000840000 */
[----:B------:R-:W-:Y:S01]  /*06a0*/  VOTEU.ALL UP3, P1 ;  /* 0x00000000003f7886 */ /* 0x000fe20000860000 */
[----:B------:R-:W-:Y:S01]  /*06b0*/  VOTEU.ALL UP4, P1 ;  /* 0x00000000003f7886 */ /* 0x000fe20000880000 */
[----:B------:R-:W-:Y:S01]  /*06c0*/  LOP3.LUT R5, R5, 0xfffffffe, RZ, 0xc0, !PT ;  /* 0xfffffffe05057812 */ /* 0x000fe200078ec0ff */
[----:B------:R-:W-:Y:S01]  /*06d0*/  VOTEU.ALL UP5, P1 ;  /* 0x00000000003f7886 */ /* 0x000fe200008a0000 */
[C---:B------:R-:W-:Y:S01]  /*06e0*/  LOP3.LUT R153, R2.reuse, 0xc, R153, 0x78, !PT ;  /* 0x0000000c02997812 */ /* 0x040fe200078e7899 */
[----:B------:R-:W-:Y:S01]  /*06f0*/  UIADD3 UR4, -UR4, URZ, URZ ;  /* 0x0000003f04047290 */ /* 0x000fe2000fffe13f */
[----:B--2---:R-:W-:Y:S01]  /*0700*/  R2UR UR9, R9 ;  /* 0x00000000090972ca */ /* 0x004fe200000e0000 */
[----:B------:R-:W-:Y:S01]  /*0710*/  IMAD.IADD R5, R2, 0x1, -R5 ;  /* 0x0000000102057824 */ /* 0x000fe200078e0a05 */
[----:B------:R2:W3:Y:S01]  /*0720*/  SHFL.IDX PT, R7, R4, RZ, 0x1f ;  /* 0x00001fff04077589 */ /* 0x0004e200000e0000 */
[----:B------:R-:W-:-:S03]  /*0730*/  UIMAD UR7, UR7, UR4, UR15 ;  /* 0x00000004070772a4 */ /* 0x000fc6000f8e020f */
[----:B------:R-:W-:Y:S01]  /*0740*/  UMOV UR4, 0x20 ;  /* 0x0000002000047882 */ /* 0x000fe20000000000 */
[----:B-1----:R-:W-:Y:S02]  /*0750*/  @!UP0 ULEA UR12, UR11, UR10, 0x18 ;  /* 0x0000000a0b0c8291 */ /* 0x002fe4000f8ec03f */
[----:B------:R-:W-:Y:S01]  /*0760*/  ISETP.NE.AND P3, PT, R5, UR7, PT ;  /* 0x0000000705007c0c */ /* 0x000fe2000bf65270 */
[----:B------:R-:W-:-:S04]  /*0770*/  @!UP0 UIADD3 UR4, -UR4, 0x100000, URZ ;  /* 0x0010000004048890 */ /* 0x000fc8000fffe13f */
[----:B------:R-:W-:Y:S02]  /*0780*/  @!UP0 USHF.L.U32 UR5, UR4, 0xb, URZ ;  /* 0x0000000b04058899 */ /* 0x000fe4000800063f */
[----:B------:R-:W-:Y:S01]  /*0790*/  @!UP0 USHF.L.U32 UR4, UR4, 0x1, URZ ;  /* 0x0000000104048899 */ /* 0x000fe2000800063f */
[----:B------:R-:W1:Y:S01]  /*07a0*/  LDC R5, c[0x0][0x140] ;  /* 0x00005000ff057b82 */ /* 0x000e620000000800 */
[----:B------:R-:W-:-:S04]  /*07b0*/  @!UP1 UIADD3 UR10, -UR18, 0x100000, URZ ;  /* 0x00100000120a9890 */ /* 0x000fc8000fffe13f */
[----:B------:R-:W-:Y:S02]  /*07c0*/  @!UP1 USHF.L.U32 UR11, UR10, 0xb, URZ ;  /* 0x0000000b0a0b9899 */ /* 0x000fe4000800063f */
[----:B------:R-:W-:Y:S02]  /*07d0*/  @!UP1 USHF.L.U32 UR10, UR10, 0x1, URZ ;  /* 0x000000010a0a9899 */ /* 0x000fe4000800063f */
[----:B0-----:R-:W-:Y:S01]  /*07e0*/  @!UP1 ULEA UR13, UR16, UR13, 0x18 ;  /* 0x0000000d100d9291 */ /* 0x001fe2000f8ec03f */
[----:B------:R-:W-:Y:S01]  /*07f0*/  VOTEU.ALL UP0, P0 ;  /* 0x00000000003f7886 */ /* 0x000fe20000000000 */
[----:B------:R-:W-:Y:S01]  /*0800*/  VOTEU.ALL UP1, P0 ;  /* 0x00000000003f7886 */ /* 0x000fe20000020000 */
[----:B------:R-:W-:Y:S01]  /*0810*/  UIADD3 UR9, -UR9, URZ, URZ ;  /* 0x0000003f09097290 */ /* 0x000fe2000fffe13f */
[----:B------:R-:W-:Y:S01]  /*0820*/  LOP3.LUT P0, RZ, R3, 0x7, RZ, 0xc0, !PT ;  /* 0x0000000703ff7812 */ /* 0x000fe2000780c0ff */
[----:B------:R-:W0:Y:S02]  /*0830*/  FENCE.VIEW.ASYNC.S ;  /* 0x00000000000073c6 */ /* 0x000e240000000000 */
[----:B0-----:R-:W0:Y:S01]  /*0840*/  @!UP0 SYNCS.EXCH.64 URZ, [UR12+0x70], UR4 ;  /* 0x000070040c3f85b2 */ /* 0x001e220008000100 */
[----:B------:R-:W-:-:S02]  /*0850*/  @P3 LEA.HI R2, R153, R153, RZ, 0x1 ;  /* 0x0000009999023211 */ /* 0x000fc400078f08ff */
[----:B------:R-:W-:Y:S02]  /*0860*/  ISETP.LT.U32.AND P0, PT, R153, 0x4, !P0 ;  /* 0x000000049900780c */ /* 0x000fe40004701070 */
[----:B------:R-:W-:Y:S02]  /*0870*/  @P3 SHF.R.S32.HI R2, RZ, 0x1, R2 ;  /* 0x00000001ff023819 */ /* 0x000fe40000011402 */
[----:B-1----:R-:W-:Y:S02]  /*0880*/  ISETP.EQ.U32.AND P1, PT, R5, 0x1, PT ;  /* 0x000000010500780c */ /* 0x002fe40003f22070 */
[----:B------:R-:W-:Y:S01]  /*0890*/  SEL R5, RZ, 0x1, !P0 ;  /* 0x00000001ff057807 */ /* 0x000fe20004000000 */
[----:B------:R1:W0:Y:S01]  /*08a0*/  @!UP1 SYNCS.EXCH.64 URZ, [UR12+0x78], UR4 ;  /* 0x000078040c3f95b2 */ /* 0x0002220008000100 */
[----:B------:R-:W-:Y:S01]  /*08b0*/  NOP ;  /* 0x0000000000007918 */ /* 0x000fe20000000000 */
[----:B-1----:R-:W-:Y:S01]  /*08c0*/  UIMAD UR4, UR17, UR9, UR8 ;  /* 0x00000009110472a4 */ /* 0x002fe2000f8e0208 */
[----:B------:R2:W1:Y:S05]  /*08d0*/  @!UP2 SYNCS.EXCH.64 URZ, [UR13+0x50], UR10 ;  /* 0x0000500a0d3fa5b2 */ /* 0x00046a0008000100 */
[----:B------:R-:W-:-:S04]  /*08e0*/  @P3 ISETP.NE.AND P4, PT, R2, UR4, PT ;  /* 0x0000000402003c0c */ /* 0x000fc8000bf85270 */
[----:B------:R-:W-:-:S04]  /*08f0*/  @P3 SEL R152, RZ, 0x1, P4 ;  /* 0x00000001ff983807 */ /* 0x000fc80002000000 */
[----:B------:R-:W-:Y:S01]  /*0900*/  LOP3.LUT R152, R152, R5, RZ, 0xc0, !PT ;  /* 0x0000000598987212 */ /* 0x000fe200078ec0ff */
[----:B------:R2:W0:Y:S01]  /*0910*/  @!UP3 SYNCS.EXCH.64 URZ, [UR13+0x58], UR10 ;  /* 0x0000580a0d3fb5b2 */ /* 0x0004220008000100 */
[----:B------:R2:W0:Y:S01]  /*0920*/  @!UP4 SYNCS.EXCH.64 URZ, [UR13+0x60], UR10 ;  /* 0x0000600a0d3fc5b2 */ /* 0x0004220008000100 */
[----:B------:R2:W0:Y:S01]  /*0930*/  @!UP5 SYNCS.EXCH.64 URZ, [UR13+0x68], UR10 ;  /* 0x0000680a0d3fd5b2 */ /* 0x0004220008000100 */
[----:B------:R-:W-:Y:S01]  /*0940*/  NOP ;  /* 0x0000000000007918 */ /* 0x000fe20000000000 */
[----:B--23--:R-:W-:Y:S05]  /*0950*/  @!P1 BRA `(.L_x_3) ;  /* 0x0000000000089947 */ /* 0x00cfea0003800000 */
[----:B01--4-:R-:W-:Y:S01]  /*0960*/  UCGABAR_ARV ;  /* 0x00000000000079c7 */ /* 0x013fe20008000000 */
[----:B------:R-:W-:Y:S05]  /*0970*/  BRA `(.L_x_4) ;  /* 0x0000000000047947 */ /* 0x000fea0003800000 */
.L_x_3:
[----:B01--4-:R-:W-:Y:S01]  /*0980*/  NOP ;  /* 0x0000000000007918 */ /* 0x013fe20000000000 */
.L_x_4:
[----:B------:R-:W-:Y:S01]  /*0990*/  ULDC.64 UR4, c[0x0][0x598] ;  /* 0x0001660000047ab9 */ /* 0x000fe20000000a00 */
[----:B------:R-:W-:Y:S01]  /*09a0*/  ULDC.64 UR50, c[0x0][0x208] ;  /* 0x0000820000327ab9 */ /* 0x000fe20000000a00 */
[----:B------:R-:W-:-:S04]  /*09b0*/  ISETP.NE.U32.AND P0, PT, RZ, UR4, PT ;  /* 0x00000004ff007c0c */ /* 0x000fc8000bf05070 */
[----:B------:R-:W-:-:S13]  /*09c0*/  ISETP.NE.AND.EX P0, PT, RZ, UR5, PT, P0 ;  /* 0x00000005ff007c0c */ /* 0x000fda000bf05300 */
[----:B------:R-:W-:Y:S05]  /*09d0*/  @!P0 BRA `(.L_x_5) ;  /* 0x00000000001c8947 */ /* 0x000fea0003800000 */
[----:B------:R-:W0:Y:S02]  /*09e0*/  LDC.64 R4, c[0x0][0x598] ;  /* 0x00016600ff047b82 */ /* 0x000e240000000a00 */
[----:B0-----:R-:W2:Y:S02]  /*09f0*/  LDG.E.64 R4, desc[UR50][R4.64] ;  /* 0x0000003204047981 */ /* 0x001ea4000c1e1b00 */
[----:B--2---:R-:W-:-:S04]  /*0a00*/  ISETP.NE.U32.AND P0, PT, R4, RZ, PT ;  /* 0x000000ff0400720c */ /* 0x004fc80003f05070 */
[----:B------:R-:W-:-:S13]  /*0a10*/  ISETP.NE.AND.EX P0, PT, R5, RZ, PT, P0 ;  /* 0x000000ff0500720c */ /* 0x000fda0003f05300 */
[----:B------:R-:W-:Y:S05]  /*0a20*/  @!P0 BRA `(.L_x_5) ;  /* 0x0000000000088947 */ /* 0x000fea0003800000 */
[----:B------:R0:W5:Y:S01]  /*0a30*/  LD.E R23, desc[UR50][R4.64] ;  /* 0x0000003204177980 */ /* 0x000162000c101900 */
[----:B------:R-:W-:Y:S05]  /*0a40*/  BRA `(.L_x_6) ;  /* 0x0000000000247947 */ /* 0x000fea0003800000 */
.L_x_5:
[----:B------:R-:W-:Y:S02]  /*0a50*/  ULDC.64 UR4, c[0x0][0x588] ;  /* 0x0001620000047ab9 */ /* 0x000fe40000000a00 */
[----:B------:R-:W-:-:S04]  /*0a60*/  ISETP.NE.U32.AND P0, PT, RZ, UR4, PT ;  /* 0x00000004ff007c0c */ /* 0x000fc8000bf05070 */
[----:B------:R-:W-:-:S13]  /*0a70*/  ISETP.NE.AND.EX P0, PT, RZ, UR5, PT, P0 ;  /* 0x00000005ff007c0c */ /* 0x000fda000bf05300 */
[----:B------:R-:W-:Y:S05]  /*0a80*/  @!P0 BRA `(.L_x_7) ;  /* 0x00000000000c8947 */ /* 0x000fea0003800000 */
[----:B------:R-:W0:Y:S02]  /*0a90*/  LDC.64 R4, c[0x0][0x588] ;  /* 0x00016200ff047b82 */ /* 0x000e240000000a00 */
[----:B0-----:R1:W5:Y:S01]  /*0aa0*/  LDG.E R23, desc[UR50][R4.64] ;  /* 0x0000003204177981 */ /* 0x001362000c1e1900 */
[----:B------:R-:W-:Y:S05]  /*0ab0*/  BRA `(.L_x_6) ;  /* 0x0000000000087947 */ /* 0x000fea0003800000 */
.L_x_7:
[----:B------:R-:W-:Y:S02]  /*0ac0*/  ULDC UR4, c[0x0][0x580] ;  /* 0x0001600000047ab9 */ /* 0x000fe40000000800 */
[----:B------:R-:W-:-:S07]  /*0ad0*/  IMAD.U32 R23, RZ, RZ, UR4 ;  /* 0x00000004ff177e24 */ /* 0x000fce000f8e00ff */
.L_x_6:
[----:B------:R-:W-:Y:S02]  /*0ae0*/  ULDC.64 UR4, c[0x0][0x5a0] ;  /* 0x0001680000047ab9 */ /* 0x000fe40000000a00 */
[----:B------:R-:W-:-:S04]  /*0af0*/  ISETP.NE.U32.AND P0, PT, RZ, UR4, PT ;  /* 0x00000004ff007c0c */ /* 0x000fc8000bf05070 */
[----:B------:R-:W-:-:S13]  /*0b00*/  ISETP.NE.AND.EX P0, PT, RZ, UR5, PT, P0 ;  /* 0x00000005ff007c0c */ /* 0x000fda000bf05300 */
[----:B------:R-:W-:Y:S05]  /*0b10*/  @!P0 BRA `(.L_x_8) ;  /* 0x00000000001c8947 */ /* 0x000fea0003800000 */
[----:B01----:R-:W0:Y:S02]  /*0b20*/  LDC.64 R4, c[0x0][0x5a0] ;  /* 0x00016800ff047b82 */ /* 0x003e240000000a00 */
[----:B0-----:R-:W2:Y:S02]  /*0b30*/  LDG.E.64 R4, desc[UR50][R4.64] ;  /* 0x0000003204047981 */ /* 0x001ea4000c1e1b00 */
[----:B--2---:R-:W-:-:S04]  /*0b40*/  ISETP.NE.U32.AND P0, PT, R4, RZ, PT ;  /* 0x000000ff0400720c */ /* 0x004fc80003f05070 */
[----:B------:R-:W-:-:S13]  /*0b50*/  ISETP.NE.AND.EX P0, PT, R5, RZ, PT, P0 ;  /* 0x000000ff0500720c */ /* 0x000fda0003f05300 */
[----:B------:R-:W-:Y:S05]  /*0b60*/  @!P0 BRA `(.L_x_8) ;  /* 0x0000000000088947 */ /* 0x000fea0003800000 */
[----:B------:R0:W5:Y:S01]  /*0b70*/  LD.E R22, desc[UR50][R4.64] ;  /* 0x0000003204167980 */ /* 0x000162000c101900 */
[----:B------:R-:W-:Y:S05]  /*0b80*/  BRA `(.L_x_9) ;  /* 0x0000000000247947 */ /* 0x000fea0003800000 */
.L_x_8:
[----:B------:R-:W-:Y:S02]  /*0b90*/  ULDC.64 UR4, c[0x0][0x590] ;  /* 0x0001640000047ab9 */ /* 0x000fe40000000a00 */
[----:B------:R-:W-:-:S04]  /*0ba0*/  ISETP.NE.U32.AND P0, PT, RZ, UR4, PT ;  /* 0x00000004ff007c0c */ /* 0x000fc8000bf05070 */
[----:B------:R-:W-:-:S13]  /*0bb0*/  ISETP.NE.AND.EX P0, PT, RZ, UR5, PT, P0 ;  /* 0x00000005ff007c0c */ /* 0x000fda000bf05300 */
[----:B------:R-:W-:Y:S05]  /*0bc0*/  @!P0 BRA `(.L_x_10) ;  /* 0x00000000000c8947 */ /* 0x000fea0003800000 */
[----:B01----:R-:W0:Y:S02]  /*0bd0*/  LDC.64 R4, c[0x0][0x590] ;  /* 0x00016400ff047b82 */ /* 0x003e240000000a00 */
[----:B0-----:R1:W5:Y:S01]  /*0be0*/  LDG.E R22, desc[UR50][R4.64] ;  /* 0x0000003204167981 */ /* 0x001362000c1e1900 */
[----:B------:R-:W-:Y:S05]  /*0bf0*/  BRA `(.L_x_9) ;  /* 0x0000000000087947 */ /* 0x000fea0003800000 */
.L_x_10:
[----:B------:R-:W-:Y:S02]  /*0c00*/  ULDC UR4, c[0x0][0x584] ;  /* 0x0001610000047ab9 */ /* 0x000fe40000000800 */
[----:B------:R-:W-:-:S07]  /*0c10*/  IMAD.U32 R22, RZ, RZ, UR4 ;  /* 0x00000004ff167e24 */ /* 0x000fce000f8e00ff */
.L_x_9:
[----:B------:R-:W-:Y:S01]  /*0c20*/  ULDC UR4, c[0x0][0x65c] ;  /* 0x0001970000047ab9 */ /* 0x000fe20000000800 */
[----:B01----:R-:W0:Y:S01]  /*0c30*/  LDC.64 R4, c[0x0][0x650] ;  /* 0x00019400ff047b82 */ /* 0x003e220000000a00 */
[----:B------:R-:W-:Y:S01]  /*0c40*/  UISETP.NE.AND UP2, UPT, UR4, 0x1, UPT ;  /* 0x000000010400788c */ /* 0x000fe2000bf45270 */
[----:B------:R-:W-:Y:S01]  /*0c50*/  IMAD.MOV.U32 R18, RZ, RZ, -0x1 ;  /* 0xffffffffff127424 */ /* 0x000fe200078e00ff */
[----:B------:R-:W-:Y:S01]  /*0c60*/  UISETP.NE.AND UP0, UPT, UR19, 0x2, UPT ;  /* 0x000000021300788c */ /* 0x000fe2000bf05270 */
[----:B------:R-:W-:Y:S01]  /*0c70*/  IMAD.MOV.U32 R19, RZ, RZ, -0x1 ;  /* 0xffffffffff137424 */ /* 0x000fe200078e00ff */
[----:B------:R-:W-:-:S07]  /*0c80*/  UP2UR UR40, UPR, URZ, 0x4 ;  /* 0x000000043f287883 */ /* 0x000fce0008000000 */
[----:B------:R-:W-:Y:S01]  /*0c90*/  @UP2 ULDC UR12, c[0x0][0x10] ;  /* 0x00000400000c2ab9 */ /* 0x000fe20000000800 */
[----:B------:R-:W-:Y:S01]  /*0ca0*/  @UP2 UMOV UR4, UR8 ;  /* 0x0000000800042c82 */ /* 0x000fe20008000000 */
[----:B------:R-:W-:Y:S01]  /*0cb0*/  @UP2 UMOV UR5, URZ ;  /* 0x0000003f00052c82 */ /* 0x000fe20008000000 */
[----:B------:R-:W-:Y:S01]  /*0cc0*/  @!UP2 ULDC UR16, c[0x0][0xc] ;  /* 0x000003000010aab9 */ /* 0x000fe20000000800 */
[----:B------:R-:W-:Y:S01]  /*0cd0*/  @UP2 UIMAD.WIDE.U32 UR12, UR15, UR12, UR4 ;  /* 0x0000000c0f0c22a5 */ /* 0x000fe2000f8e0004 */
[----:B------:R-:W-:Y:S02]  /*0ce0*/  ULDC UR10, c[0x0][0xc] ;  /* 0x00000300000a7ab9 */ /* 0x000fe40000000800 */
[----:B------:R-:W-:Y:S01]  /*0cf0*/  @UP2 UMOV UR4, URZ ;  /* 0x0000003f00042c82 */ /* 0x000fe20008000000 */
[----:B------:R-:W-:Y:S01]  /*0d00*/  UMOV UR5, URZ ;  /* 0x0000003f00057c82 */ /* 0x000fe20008000000 */
[----:B------:R-:W-:Y:S01]  /*0d10*/  @UP2 UIADD3 UR18, UR13, UR4, URZ ;  /* 0x000000040d122290 */ /* 0x000fe2000fffe03f */
[----:B------:R-:W-:-:S02]  /*0d20*/  ULDC UR11, c[0x0][0x10] ;  /* 0x00000400000b7ab9 */ /* 0x000fc40000000800 */
[----:B------:R-:W-:Y:S01]  /*0d30*/  UMOV UR4, UR15 ;  /* 0x0000000f00047c82 */ /* 0x000fe20008000000 */
[----:B------:R-:W-:Y:S02]  /*0d40*/  UIMAD.WIDE.U32 UR10, UR10, UR11, URZ ;  /* 0x0000000b0a0a72a5 */ /* 0x000fe4000f8e003f */
[----:B------:R-:W-:Y:S01]  /*0d50*/  @!UP2 UIMAD.WIDE.U32 UR4, UR8, UR16, UR4 ;  /* 0x000000100804a2a5 */ /* 0x000fe2000f8e0004 */
[----:B------:R-:W-:Y:S02]  /*0d60*/  ULDC UR13, c[0x0][0x14] ;  /* 0x00000500000d7ab9 */ /* 0x000fe40000000800 */
[----:B------:R-:W-:Y:S02]  /*0d70*/  UIMAD.WIDE.U32 UR38, UR10, UR13, URZ ;  /* 0x0000000d0a2672a5 */ /* 0x000fe4000f8e003f */
[----:B------:R-:W-:Y:S02]  /*0d80*/  UIMAD UR41, UR11, UR13, URZ ;  /* 0x0000000d0b2972a4 */ /* 0x000fe4000f8e023f */
[----:B------:R-:W-:Y:S01]  /*0d90*/  @!UP2 UMOV UR12, UR4 ;  /* 0x00000004000cac82 */ /* 0x000fe20008000000 */
[----:B------:R-:W-:Y:S01]  /*0da0*/  @!UP2 UMOV UR18, UR5 ;  /* 0x000000050012ac82 */ /* 0x000fe20008000000 */
[----:B------:R-:W-:-:S02]  /*0db0*/  UIADD3 UR41, UR39, UR41, URZ ;  /* 0x0000002927297290 */ /* 0x000fc4000fffe03f */
[----:B------:R-:W-:-:S04]  /*0dc0*/  UIADD3 UR4, UP1, UR12, UR38, URZ ;  /* 0x000000260c047290 */ /* 0x000fc8000ff3e03f */
[----:B------:R-:W-:Y:S02]  /*0dd0*/  UIADD3.X UR5, UR18, UR41, URZ, UP1, !UPT ;  /* 0x0000002912057290 */ /* 0x000fe40008ffe43f */
[----:B------:R-:W-:Y:S02]  /*0de0*/  USEL UR4, UR4, UR12, !UP0 ;  /* 0x0000000c04047287 */ /* 0x000fe4000c000000 */
[----:B------:R-:W-:-:S04]  /*0df0*/  USEL UR5, UR5, UR18, !UP0 ;  /* 0x0000001205057287 */ /* 0x000fc8000c000000 */
[----:B0-----:R-:W-:Y:S01]  /*0e00*/  ISETP.LE.U32.AND P0, PT, R4, UR4, PT ;  /* 0x0000000404007c0c */ /* 0x001fe2000bf03070 */
[----:B------:R-:W-:Y:S01]  /*0e10*/  IMAD.U32 R16, RZ, RZ, UR4 ;  /* 0x00000004ff107e24 */ /* 0x000fe2000f8e00ff */
[----:B------:R-:W-:Y:S01]  /*0e20*/  PRMT R4, RZ, 0x7610, R4 ;  /* 0x00007610ff047816 */ /* 0x000fe20000000004 */
[----:B------:R-:W-:Y:S02]  /*0e30*/  IMAD.U32 R2, RZ, RZ, UR5 ;  /* 0x00000005ff027e24 */ /* 0x000fe4000f8e00ff */
[----:B------:R-:W-:-:S03]  /*0e40*/  IMAD.U32 R17, RZ, RZ, UR5 ;  /* 0x00000005ff117e24 */ /* 0x000fc6000f8e00ff */
[----:B------:R-:W-:Y:S01]  /*0e50*/  ISETP.GE.U32.AND.EX P0, PT, R2, R5, PT, P0 ;  /* 0x000000050200720c */ /* 0x000fe20003f06100 */
[----:B------:R-:W-:-:S12]  /*0e60*/  IMAD.MOV.U32 R2, RZ, RZ, -0x1 ;  /* 0xffffffffff027424 */ /* 0x000fd800078e00ff */
[----:B------:R-:W-:Y:S05]  /*0e70*/  @P0 BRA `(.L_x_11) ;  /* 0x0000000400500947 */ /* 0x000fea0003800000 */
[----:B------:R-:W-:Y:S01]  /*0e80*/  ULDC.64 UR18, c[0x0][0x628] ;  /* 0x00018a0000127ab9 */ /* 0x000fe20000000a00 */
[C---:B------:R-:W-:Y:S01]  /*0e90*/  R2UR UR20, R16.reuse ;  /* 0x00000000101472ca */ /* 0x040fe200000e0000 */
[----:B------:R-:W-:Y:S01]  /*0ea0*/  ULDC UR16, c[0x0][0x630] ;  /* 0x00018c0000107ab9 */ /* 0x000fe20000000800 */
[----:B------:R-:W-:Y:S02]  /*0eb0*/  ISETP.NE.U32.AND P0, PT, RZ, UR18, PT ;  /* 0x00000012ff007c0c */ /* 0x000fe4000bf05070 */
[----:B------:R-:W-:Y:S02]  /*0ec0*/  R2UR UR4, R16 ;  /* 0x00000000100472ca */ /* 0x000fe400000e0000 */
[----:B------:R-:W-:Y:S02]  /*0ed0*/  ISETP.NE.AND.EX P0, PT, RZ, UR19, PT, P0 ;  /* 0x00000013ff007c0c */ /* 0x000fe4000bf05300 */
[----:B------:R-:W-:-:S11]  /*0ee0*/  R2UR UR5, R17 ;  /* 0x00000000110572ca */ /* 0x000fd600000e0000 */
[----:B------:R-:W-:Y:S05]  /*0ef0*/  @!P0 BRA `(.L_x_12) ;  /* 0x0000000000308947 */ /* 0x000fea0003800000 */
[----:B------:R-:W-:Y:S01]  /*0f00*/  R2UR UR4, R16 ;  /* 0x00000000100472ca */ /* 0x000fe200000e0000 */
[----:B------:R-:W-:Y:S01]  /*0f10*/  ULDC UR12, c[0x0][0x634] ;  /* 0x00018d00000c7ab9 */ /* 0x000fe20000000800 */
[----:B------:R-:W-:-:S11]  /*0f20*/  R2UR UR15, R17 ;  /* 0x00000000110f72ca */ /* 0x000fd600000e0000 */
[----:B------:R-:W-:-:S04]  /*0f30*/  UIADD3 UR12, UP1, UR4, UR12, URZ ;  /* 0x0000000c040c7290 */ /* 0x000fc8000ff3e03f */
[----:B------:R-:W-:-:S04]  /*0f40*/  UIADD3.X UR15, URZ, UR15, URZ, UP1, !UPT ;  /* 0x0000000f3f0f7290 */ /* 0x000fc80008ffe43f */
[----:B------:R-:W-:-:S04]  /*0f50*/  UIMAD.WIDE.U32 UR4, UR15, UR18, URZ ;  /* 0x000000120f0472a5 */ /* 0x000fc8000f8e003f */
[----:B------:R-:W-:Y:S02]  /*0f60*/  UIMAD.WIDE.U32 UR10, UP1, UR12, UR19, UR4 ;  /* 0x000000130c0a72a5 */ /* 0x000fe4000f820004 */
[----:B------:R-:W-:Y:S02]  /*0f70*/  UIMAD.WIDE.U32 UR4, UR12, UR18, URZ ;  /* 0x000000120c0472a5 */ /* 0x000fe4000f8e003f */
[----:B------:R-:W-:Y:S02]  /*0f80*/  UIADD3.X UR13, URZ, URZ, URZ, UP1, !UPT ;  /* 0x0000003f3f0d7290 */ /* 0x000fe40008ffe43f */
[----:B------:R-:W-:Y:S01]  /*0f90*/  UIADD3 URZ, UP1, UR5, UR10, URZ ;  /* 0x0000000a053f7290 */ /* 0x000fe2000ff3e03f */
[----:B------:R-:W-:-:S03]  /*0fa0*/  UMOV UR12, UR11 ;  /* 0x0000000b000c7c82 */ /* 0x000fc60008000000 */
[----:B------:R-:W-:-:S12]  /*0fb0*/  UIMAD.WIDE.U32.X UR4, UR15, UR19, UR12, UP1 ;  /* 0x000000130f0472a5 */ /* 0x000fd800088e040c */
.L_x_12:
[----:B------:R-:W-:Y:S01]  /*0fc0*/  USHF.R.U64 UR4, UR4, UR16, UR5 ;  /* 0x0000001004047299 */ /* 0x000fe20008001205 */
[----:B------:R-:W-:Y:S01]  /*0fd0*/  R2UR UR11, R17 ;  /* 0x00000000110b72ca */ /* 0x000fe200000e0000 */
[----:B------:R-:W-:Y:S02]  /*0fe0*/  USHF.R.U32.HI UR5, URZ, UR16, UR5 ;  /* 0x000000103f057299 */ /* 0x000fe40008011605 */
[----:B------:R-:W-:Y:S01]  /*0ff0*/  UIADD3 UR12, UP1, URZ, -UR4, URZ ;  /* 0x800000043f0c7290 */ /* 0x000fe2000ff3e03f */
[----:B------:R-:W-:Y:S01]  /*1000*/  ULDC.64 UR18, c[0x0][0x620] ;  /* 0x0001880000127ab9 */ /* 0x000fe20000000a00 */
[----:B------:R-:W-:Y:S02]  /*1010*/  UISETP.NE.AND UP2, UPT, UR40, URZ, UPT ;  /* 0x0000003f2800728c */ /* 0x000fe4000bf45270 */
[----:B------:R-:W-:Y:S01]  /*1020*/  UIADD3.X UR5, URZ, ~UR5, URZ, UP1, !UPT ;  /* 0x800000053f057290 */ /* 0x000fe20008ffe43f */
[----:B------:R-:W-:Y:S01]  /*1030*/  UMOV UR10, UR20 ;  /* 0x00000014000a7c82 */ /* 0x000fe20008000000 */
[----:B------:R-:W-:-:S02]  /*1040*/  ULDC UR13, c[0x0][0x618] ;  /* 0x00018600000d7ab9 */ /* 0x000fc40000000800 */
[----:B------:R-:W-:Y:S02]  /*1050*/  UIMAD UR5, UR5, UR18, URZ ;  /* 0x00000012050572a4 */ /* 0x000fe4000f8e023f */
[----:B------:R-:W-:Y:S02]  /*1060*/  UIMAD.WIDE.U32 UR10, UR12, UR18, UR10 ;  /* 0x000000120c0a72a5 */ /* 0x000fe4000f8e000a */
[----:B------:R-:W-:Y:S02]  /*1070*/  UIMAD UR12, UR12, UR19, UR5 ;  /* 0x000000130c0c72a4 */ /* 0x000fe4000f8e0205 */
[----:B------:R-:W-:Y:S02]  /*1080*/  @UP2 UIMAD UR7, UR17, UR9, UR8 ;  /* 0x00000009110722a4 */ /* 0x000fe4000f8e0208 */
[----:B------:R-:W-:Y:S01]  /*1090*/  UIADD3 UR11, UR11, UR12, URZ ;  /* 0x0000000c0b0b7290 */ /* 0x000fe2000fffe03f */
[----:B------:R-:W-:Y:S01]  /*10a0*/  ULDC.64 UR8, c[0x0][0x640] ;  /* 0x0001900000087ab9 */ /* 0x000fe20000000a00 */
[----:B------:R-:W-:-:S02]  /*10b0*/  ULDC UR15, c[0x0][0x608] ;  /* 0x00018200000f7ab9 */ /* 0x000fc40000000800 */
[----:B------:R-:W-:Y:S01]  /*10c0*/  USHF.R.U64 UR20, UR10, UR13, UR11 ;  /* 0x0000000d0a147299 */ /* 0x000fe2000800120b */
[----:B------:R-:W-:Y:S01]  /*10d0*/  ISETP.NE.U32.AND P0, PT, RZ, UR8, PT ;  /* 0x00000008ff007c0c */ /* 0x000fe2000bf05070 */
[----:B------:R-:W-:Y:S01]  /*10e0*/  USHF.R.U32.HI UR11, URZ, UR13, UR11 ;  /* 0x0000000d3f0b7299 */ /* 0x000fe2000801160b */
[----:B------:R-:W-:Y:S02]  /*10f0*/  ULDC UR21, c[0x0][0x658] ;  /* 0x0001960000157ab9 */ /* 0x000fe40000000800 */
[----:B------:R-:W-:Y:S01]  /*1100*/  ISETP.NE.AND.EX P0, PT, RZ, UR9, PT, P0 ;  /* 0x00000009ff007c0c */ /* 0x000fe2000bf05300 */
[----:B------:R-:W-:Y:S02]  /*1110*/  USHF.R.U64 UR25, UR20, UR15, UR11 ;  /* 0x0000000f14197299 */ /* 0x000fe4000800120b */
[----:B------:R-:W-:Y:S01]  /*1120*/  USHF.R.U32.HI UR11, URZ, UR15, UR11 ;  /* 0x0000000f3f0b7299 */ /* 0x000fe2000801160b */
[----:B------:R-:W-:Y:S01]  /*1130*/  UMOV UR10, 0xffffffff ;  /* 0xffffffff000a7882 */ /* 0x000fe20000000000 */
[----:B------:R-:W-:Y:S01]  /*1140*/  ULDC UR5, c[0x0][0x600] ;  /* 0x0001800000057ab9 */ /* 0x000fe20000000800 */
[----:B------:R-:W-:-:S02]  /*1150*/  USHF.L.U32 UR10, UR10, UR21, URZ ;  /* 0x000000150a0a7299 */ /* 0x000fc4000800063f */
[----:B------:R-:W-:Y:S02]  /*1160*/  USHF.R.U64 UR26, UR25, UR21, UR11 ;  /* 0x00000015191a7299 */ /* 0x000fe4000800120b */
[----:B------:R-:W-:Y:S02]  /*1170*/  ULOP3.LUT UR15, URZ, UR10, URZ, 0x33, !UPT ;  /* 0x0000000a3f0f7292 */ /* 0x000fe4000f8e333f */
[----:B------:R-:W-:Y:S02]  /*1180*/  UIADD3 UR19, UR5, -0x1, URZ ;  /* 0xffffffff05137890 */ /* 0x000fe4000fffe03f */
[----:B------:R-:W-:Y:S01]  /*1190*/  USHF.R.U32.HI UR11, URZ, UR21, UR11 ;  /* 0x000000153f0b7299 */ /* 0x000fe2000801160b */
[----:B------:R-:W-:Y:S01]  /*11a0*/  ULDC UR22, c[0x0][0x648] ;  /* 0x0001920000167ab9 */ /* 0x000fe20000000800 */
[----:B------:R-:W-:Y:S01]  /*11b0*/  ULDC UR23, c[0x0][0x638] ;  /* 0x00018e0000177ab9 */ /* 0x000fe20000000800 */
[----:B------:R-:W-:Y:S01]  /*11c0*/  UMOV UR24, 0x1 ;  /* 0x0000000100187882 */ /* 0x000fe20000000000 */
[----:B------:R-:W-:Y:S01]  /*11d0*/  UMOV UR10, UR26 ;  /* 0x0000001a000a7c82 */ /* 0x000fe20008000000 */
[----:B------:R-:W-:Y:S07]  /*11e0*/  @!P0 BRA `(.L_x_13) ;  /* 0x0000000000308947 */ /* 0x000fee0003800000 */
[----:B------:R-:W-:Y:S02]  /*11f0*/  ULDC UR16, c[0x0][0x64c] ;  /* 0x0001930000107ab9 */ /* 0x000fe40000000800 */
        /* <DEDUP_REMOVED lines=8> */
[----:B------:R-:W-:-:S07]  /*1280*/  UIMAD.WIDE.U32.X UR8, UR18, UR9, UR16, UP1 ;  /* 0x00000009120872a5 */ /* 0x000fce00088e0410 */
[----:B------:R-:W-:Y:S01]  /*1290*/  UMOV UR10, UR8 ;  /* 0x00000008000a7c82 */ /* 0x000fe20008000000 */
[----:B------:R-:W-:-:S05]  /*12a0*/  UMOV UR11, UR9 ;  /* 0x00000009000b7c82 */ /* 0x000fca0008000000 */
.L_x_13:
[----:B------:R-:W-:Y:S01]  /*12b0*/  USHF.R.U64 UR9, UR10, UR22, UR11 ;  /* 0x000000160a097299 */ /* 0x000fe2000800120b */
[----:B------:R-:W-:Y:S01]  /*12c0*/  IMAD.MOV.U32 R4, RZ, RZ, 0x1 ;  /* 0x00000001ff047424 */ /* 0x000fe200078e00ff */
[----:B------:R-:W-:Y:S01]  /*12d0*/  USHF.L.U32 UR8, UR24, UR21, URZ ;  /* 0x0000001518087299 */ /* 0x000fe2000800063f */
[----:B------:R-:W-:Y:S01]  /*12e0*/  IMAD.U32 R19, RZ, RZ, UR4 ;  /* 0x00000004ff137e24 */ /* 0x000fe2000f8e00ff */
[----:B------:R-:W-:Y:S02]  /*12f0*/  ULOP3.LUT UR15, UR25, UR15, URZ, 0xc0, !UPT ;  /* 0x0000000f190f7292 */ /* 0x000fe4000f8ec03f */
[----:B------:R-:W-:Y:S02]  /*1300*/  UIADD3 UR10, -UR9, URZ, URZ ;  /* 0x0000003f090a7290 */ /* 0x000fe4000fffe13f */
[----:B------:R-:W-:Y:S02]  /*1310*/  UIMAD UR15, UR8, UR9, UR15 ;  /* 0x00000009080f72a4 */ /* 0x000fe4000f8e020f */
[----:B------:R-:W-:-:S02]  /*1320*/  ULOP3.LUT UR19, UR20, UR19, URZ, 0xc0, !UPT ;  /* 0x0000001314137292 */ /* 0x000fc4000f8ec03f */
[----:B------:R-:W-:Y:S01]  /*1330*/  UIMAD UR8, UR10, UR23, UR26 ;  /* 0x000000170a0872a4 */ /* 0x000fe2000f8e021a */
[----:B------:R-:W-:Y:S01]  /*1340*/  ULDC UR9, c[0x0][0x610] ;  /* 0x0001840000097ab9 */ /* 0x000fe20000000800 */
[----:B------:R-:W-:Y:S02]  /*1350*/  UISETP.NE.AND UP1, UPT, UR40, URZ, UPT ;  /* 0x0000003f2800728c */ /* 0x000fe4000bf25270 */
[----:B------:R-:W-:Y:S02]  /*1360*/  UIMAD UR7, UR15, UR9, UR7 ;  /* 0x000000090f0772a4 */ /* 0x000fe4000f8e0207 */
[----:B------:R-:W-:-:S04]  /*1370*/  UIMAD UR8, UR8, UR5, UR19 ;  /* 0x00000005080872a4 */ /* 0x000fc8000f8e0213 */
[----:B------:R-:W-:Y:S02]  /*1380*/  USEL UR5, UR8, UR7, !UP1 ;  /* 0x0000000708057287 */ /* 0x000fe4000c800000 */
[----:B------:R-:W-:-:S04]  /*1390*/  USEL UR7, UR7, UR8, !UP1 ;  /* 0x0000000807077287 */ /* 0x000fc8000c800000 */
[----:B------:R-:W-:Y:S02]  /*13a0*/  IMAD.U32 R2, RZ, RZ, UR5 ;  /* 0x00000005ff027e24 */ /* 0x000fe4000f8e00ff */
[----:B------:R-:W-:-:S07]  /*13b0*/  IMAD.U32 R18, RZ, RZ, UR7 ;  /* 0x00000007ff127e24 */ /* 0x000fce000f8e00ff */
.L_x_11:
[----:B------:R-:W-:Y:S05]  /*13c0*/  @!P1 BRA `(.L_x_14) ;  /* 0x00000000000c9947 */ /* 0x000fea0003800000 */
[----:B------:R-:W-:Y:S01]  /*13d0*/  UCGABAR_WAIT ;  /* 0x0000000000007dc7 */ /* 0x000fe20008000000 */
[----:B------:R-:W-:Y:S01]  /*13e0*/  CCTL.IVALL ;  /* 0x00000000ff00798f */ /* 0x000fe20002000000 */
[----:B------:R-:W-:Y:S05]  /*13f0*/  BRA `(.L_x_15) ;  /* 0x0000000000047947 */ /* 0x000fea0003800000 */
.L_x_14:
[----:B------:R-:W-:Y:S06]  /*1400*/  BAR.SYNC.DEFER_BLOCKING 0x0 ;  /* 0x0000000000007b1d */ /* 0x000fec0000010000 */
.L_x_15:
[----:B------:R-:W-:Y:S02]  /*1410*/  ULDC UR4, c[0x0][0x28c] ;  /* 0x0000a30000047ab9 */ /* 0x000fe40000000800 */
[----:B------:R-:W-:-:S04]  /*1420*/  UIADD3 UR4, UR4, 0x7f, URZ ;  /* 0x0000007f04047890 */ /* 0x000fc8000fffe03f */
[----:B------:R-:W-:-:S04]  /*1430*/  USHF.R.S32.HI UR5, URZ, 0x1f, UR4 ;  /* 0x0000001f3f057899 */ /* 0x000fc80008011404 */
[----:B------:R-:W-:-:S04]  /*1440*/  ULEA.HI UR5, UR5, UR4, URZ, 0x7 ;  /* 0x0000000405057291 */ /* 0x000fc8000f8f383f */
[----:B------:R-:W-:Y:S01]  /*1450*/  USHF.R.S32.HI UR37, URZ, 0x7, UR5 ;  /* 0x000000073f257899 */ /* 0x000fe20008011405 */
[----:B------:R-:W-:Y:S11]  /*1460*/  @!P2 BRA `(.L_x_16) ;  /* 0x0000009400d4a947 */ /* 0x000ff60003800000 */
[----:B------:R-:W-:-:S06]  /*1470*/  UISETP.GT.U32.AND UP1, UPT, UR14, 0x1, UPT ;  /* 0x000000010e00788c */ /* 0x000fcc000bf24070 */
[----:B------:R-:W-:-:S13]  /*1480*/  PLOP3.LUT P0, PT, PT, PT, UP1, 0x80, 0x0 ;  /* 0x000000000000781c */ /* 0x000fda0003f0f018 */
[----:B------:R-:W-:Y:S05]  /*1490*/  @P0 EXIT ;  /* 0x000000000000094d */ /* 0x000fea0003800000 */
.L_x_17:
[----:B------:R-:W-:-:S08]  /*14a0*/  NOP ;  /* 0x0000000000007918 */ /* 0x000fd00000000000 */
[----:B------:R-:W0:Y:S02]  /*14b0*/  USETMAXREG.TRY_ALLOC.CTAPOOL UP1, 0xe8 ;  /* 0x000000e8000079c8 */ /* 0x000e240008020600 */
[----:B0-----:R-:W-:-:S13]  /*14c0*/  PLOP3.LUT P0, PT, PT, PT, UP1, 0x80, 0x0 ;  /* 0x000000000000781c */ /* 0x001fda0003f0f018 */
[----:B------:R-:W-:Y:S05]  /*14d0*/  @!P0 BRA `(.L_x_17) ;  /* 0xfffffffc00f08947 */ /* 0x000fea000383ffff */
[----:B------:R-:W-:-:S13]  /*14e0*/  LOP3.LUT P0, RZ, R4, 0xff, RZ, 0xc0, !PT ;  /* 0x000000ff04ff7812 */ /* 0x000fda000780c0ff */
[----:B------:R-:W-:Y:S05]  /*14f0*/  @!P0 EXIT ;  /* 0x000000000000894d */ /* 0x000fea0003800000 */
[----:B------:R-:W0:Y:S01]  /*1500*/  S2UR UR5, SR_CgaCtaId ;  /* 0x00000000000579c3 */ /* 0x000e220000008800 */
[----:B------:R-:W-:Y:S01]  /*1510*/  VIADD R7, R7, 0xffffffff ;  /* 0xffffffff07077836 */ /* 0x000fe20000000000 */
[CC--:B------:R-:W-:Y:S01]  /*1520*/  LEA.HI R0, R6.reuse, R3.reuse, RZ, 0x2 ;  /* 0x0000000306007211 */ /* 0x0c0fe200078f10ff */
[----:B------:R-:W-:Y:S01]  /*1530*/  UMOV UR44, 0x400 ;  /* 0x00000400002c7882 */ /* 0x000fe20000000000 */
[----:B------:R-:W-:Y:S01]  /*1540*/  LEA.HI R6, R6, R3, RZ, 0x5 ;  /* 0x0000000306067211 */ /* 0x000fe200078f28ff */
[----:B------:R-:W-:Y:S01]  /*1550*/  USHF.R.U32.HI UR4, URZ, 0x2, UR37 ;  /* 0x000000023f047899 */ /* 0x000fe20008011625 */
[----:B------:R-:W-:Y:S01]  /*1560*/  R2UR UR46, R7 ;  /* 0x00000000072e72ca */ /* 0x000fe200000e0000 */
[----:B------:R-:W-:Y:S01]  /*1570*/  ULOP3.LUT UR45, UR37, 0x3, URZ, 0xc0, !UPT ;  /* 0x00000003252d7892 */ /* 0x000fe2000f8ec03f */
[--C-:B------:R-:W-:Y:S01]  /*1580*/  SHF.R.S32.HI R154, RZ, 0x2, R0.reuse ;  /* 0x00000002ff9a7819 */ /* 0x100fe20000011400 */
[----:B------:R-:W-:Y:S01]  /*1590*/  UISETP.LT.AND UP1, UPT, UR37, 0x1, UPT ;  /* 0x000000012500788c */ /* 0x000fe2000bf21270 */
[----:B------:R-:W-:Y:S01]  /*15a0*/  SHF.R.S32.HI R5, RZ, 0x1f, R0 ;  /* 0x0000001fff057819 */ /* 0x000fe20000011400 */
[----:B------:R-:W-:Y:S01]  /*15b0*/  ULOP3.LUT UR4, UR4, 0x1, URZ, 0xc0, !UPT ;  /* 0x0000000104047892 */ /* 0x000fe2000f8ec03f */
[----:B------:R-:W-:Y:S01]  /*15c0*/  LOP3.LUT R156, R0, 0xfffffffc, RZ, 0xc0, !PT ;  /* 0xfffffffc009c7812 */ /* 0x000fe200078ec0ff */
[----:B------:R-:W-:Y:S01]  /*15d0*/  ULDC UR6, c[0x0][0x284] ;  /* 0x0000a10000067ab9 */ /* 0x000fe20000000800 */
[----:B------:R-:W-:Y:S01]  /*15e0*/  LEA.HI R5, R5, R154, RZ, 0x3 ;  /* 0x0000009a05057211 */ /* 0x000fe200078f18ff */
[----:B------:R-:W-:Y:S01]  /*15f0*/  USEL UR45, UR45, URZ, !UP0 ;  /* 0x0000003f2d2d7287 */ /* 0x000fe2000c000000 */
[----:B------:R-:W-:Y:S01]  /*1600*/  ISETP.NE.AND P0, PT, R7, RZ, PT ;  /* 0x000000ff0700720c */ /* 0x000fe20003f05270 */
[----:B------:R-:W-:Y:S01]  /*1610*/  USEL UR48, UR37, 0x1, UP1 ;  /* 0x0000000125307887 */ /* 0x000fe20008800000 */
[----:B------:R-:W-:Y:S01]  /*1620*/  LOP3.LUT R5, R5, 0xfffffff8, RZ, 0xc0, !PT ;  /* 0xfffffff805057812 */ /* 0x000fe200078ec0ff */
[----:B------:R-:W-:Y:S01]  /*1630*/  USHF.L.U32 UR46, UR46, 0x3, URZ ;  /* 0x000000032e2e7899 */ /* 0x000fe2000800063f */
[----:B------:R-:W-:Y:S01]  /*1640*/  IMAD.IADD R156, R3, 0x1, -R156 ;  /* 0x00000001039c7824 */ /* 0x000fe200078e0a9c */
[----:B------:R-:W-:Y:S01]  /*1650*/  UISETP.EQ.U32.AND UP0, UPT, UR4, 0x1, !UP0 ;  /* 0x000000010400788c */ /* 0x000fe2000c702070 */
[----:B------:R-:W-:Y:S01]  /*1660*/  SEL R170, RZ, 0x1, P0 ;  /* 0x00000001ffaa7807 */ /* 0x000fe20000000000 */
[----:B------:R-:W-:Y:S01]  /*1670*/  IMAD.IADD R154, R154, 0x1, -R5 ;  /* 0x000000019a9a7824 */ /* 0x000fe200078e0a05 */
[----:B0-----:R-:W-:Y:S01]  /*1680*/  ULEA UR44, UR5, UR44, 0x18 ;  /* 0x0000002c052c7291 */ /* 0x001fe2000f8ec03f */
[----:B------:R-:W-:Y:S01]  /*1690*/  SHF.R.S32.HI R5, RZ, 0x5, R6 ;  /* 0x00000005ff057819 */ /* 0x000fe20000011406 */
[----:B------:R-:W-:Y:S01]  /*16a0*/  IMAD.U32 R158, RZ, RZ, UR46 ;  /* 0x0000002eff9e7e24 */ /* 0x000fe2000f8e00ff */
[----:B------:R-:W-:Y:S01]  /*16b0*/  ULOP3.LUT UR36, UR42, 0x1, URZ, 0xfc, !UPT ;  /* 0x000000012a247892 */ /* 0x000fe2000f8efc3f */
[--C-:B------:R-:W-:Y:S01]  /*16c0*/  SHF.R.S32.HI R155, RZ, 0x1f, R154.reuse ;  /* 0x0000001fff9b7819 */ /* 0x100fe2000001149a */
[----:B------:R-:W-:Y:S01]  /*16d0*/  UIADD3 UR47, UR44, 0x50, URZ ;  /* 0x000000502c2f7890 */ /* 0x000fe2000fffe03f */
[C-C-:B------:R-:W-:Y:S01]  /*16e0*/  IMAD R161, R5.reuse, -0x10, -R154.reuse ;  /* 0xfffffff005a17824 */ /* 0x140fe200078e0a9a */
[C---:B------:R-:W-:Y:S01]  /*16f0*/  LOP3.LUT R160, R158.reuse, 0x8, RZ, 0xc0, !PT ;  /* 0x000000089ea07812 */ /* 0x040fe200078ec0ff */
[----:B------:R-:W-:Y:S01]  /*1700*/  USHF.L.U32 UR43, UR37, 0x1, URZ ;  /* 0x00000001252b7899 */ /* 0x000fe2000800063f */
[----:B------:R-:W-:Y:S01]  /*1710*/  IMAD.WIDE R154, R5, 0x10, R154 ;  /* 0x00000010059a7825 */ /* 0x000fe200078e029a */
[----:B------:R-:W-:Y:S01]  /*1720*/  LOP3.LUT R158, R158, 0x8, RZ, 0xc, !PT ;  /* 0x000000089e9e7812 */ /* 0x000fe200078e0cff */
[----:B------:R-:W-:Y:S01]  /*1730*/  UIADD3 UR48, -UR48, UR37, URZ ;  /* 0x0000002530307290 */ /* 0x000fe2000fffe13f */
[----:B------:R-:W-:Y:S01]  /*1740*/  LOP3.LUT R160, R160, 0x18, RZ, 0x3c, !PT ;  /* 0x00000018a0a07812 */ /* 0x000fe200078e3cff */
[----:B------:R-:W-:Y:S01]  /*1750*/  IMAD.U32 R157, RZ, RZ, UR47 ;  /* 0x0000002fff9d7e24 */ /* 0x000fe2000f8e00ff */
[----:B------:R-:W-:Y:S01]  /*1760*/  USEL UR49, URZ, 0x1, !UP0 ;  /* 0x000000013f317887 */ /* 0x000fe2000c000000 */
[----:B------:R-:W-:-:S02]  /*1770*/  VIADD R161, R161, UR6 ;  /* 0x00000006a1a17c36 */ /* 0x000fc40008000000 */
[----:B------:R-:W-:-:S09]  /*1780*/  VIADD R159, R157, UR46 ;  /* 0x0000002e9d9f7c36 */ /* 0x000fd20008000000 */
.L_x_293:
[----:B------:R-:W-:Y:S01]  /*1790*/  SHF.L.U32 R0, R170, 0x1f, RZ ;  /* 0x0000001faa007819 */ /* 0x000fe200000006ff */
[----:B------:R-:W-:Y:S02]  /*17a0*/  ULDC UR4, c[0x0][0x28c] ;  /* 0x0000a30000047ab9 */ /* 0x000fe40000000800 */
[----:B------:R-:W-:Y:S01]  /*17b0*/  ISETP.LT.AND P1, PT, RZ, UR4, PT ;  /* 0x00000004ff007c0c */ /* 0x000fe2000bf21270 */
[----:B------:R-:W0:Y:S02]  /*17c0*/  SYNCS.PHASECHK.TRANS64.TRYWAIT P0, [R157+UR46], R0 ;  /* 0x000000009d0075a7 */ /* 0x000e24000800016e */
[----:B01234-:R-:W-:Y:S10]  /*17d0*/  @!P0 BRA `(.L_x_18) ;  /* 0x000000a400788947 */ /* 0x01fff40003800000 */
.L_x_315:
[----:B------:R-:W-:Y:S05]  /*17e0*/  @P1 BRA `(.L_x_19) ;  /* 0x0000000000401947 */ /* 0x000fea0003800000 */
[----:B0-----:R-:W-:Y:S01]  /*17f0*/  MOV R0, 0x0 ;  /* 0x0000000000007802 */ /* 0x001fe20000000f00 */
[----:B------:R-:W-:Y:S01]  /*1800*/  ULDC.64 UR4, c[0x4][0x68] ;  /* 0x01001a0000047ab9 */ /* 0x000fe20000000a00 */
[----:B------:R-:W-:Y:S01]  /*1810*/  ULDC.64 UR6, c[0x4][0x8] ;  /* 0x0100020000067ab9 */ /* 0x000fe20000000a00 */
[----:B------:R-:W-:Y:S01]  /*1820*/  IMAD.U32 R4, RZ, RZ, UR4 ;  /* 0x00000004ff047e24 */ /* 0x000fe2000f8e00ff */
[----:B------:R0:W1:Y:S01]  /*1830*/  LDC.64 R14, c[0x4][R0] ;  /* 0x01000000000e7b82 */ /* 0x0000620000000a00 */
[----:B------:R-:W-:Y:S01]  /*1840*/  IMAD.U32 R5, RZ, RZ, UR5 ;  /* 0x00000005ff057e24 */ /* 0x000fe2000f8e00ff */
[----:B------:R-:W-:Y:S01]  /*1850*/  ULDC.64 UR4, c[0x4][0x70] ;  /* 0x01001c0000047ab9 */ /* 0x000fe20000000a00 */
[----:B------:R-:W-:Y:S02]  /*1860*/  IMAD.U32 R10, RZ, RZ, UR6 ;  /* 0x00000006ff0a7e24 */ /* 0x000fe4000f8e00ff */
[----:B------:R-:W-:Y:S02]  /*1870*/  IMAD.U32 R6, RZ, RZ, UR4 ;  /* 0x00000004ff067e24 */ /* 0x000fe4000f8e00ff */
[----:B------:R-:W-:-:S02]  /*1880*/  IMAD.U32 R7, RZ, RZ, UR5 ;  /* 0x00000005ff077e24 */ /* 0x000fc4000f8e00ff */
[----:B------:R-:W-:Y:S02]  /*1890*/  IMAD.U32 R11, RZ, RZ, UR7 ;  /* 0x00000007ff0b7e24 */ /* 0x000fe4000f8e00ff */
[----:B------:R-:W-:Y:S02]  /*18a0*/  IMAD.MOV.U32 R8, RZ, RZ, 0x1e1 ;  /* 0x000001e1ff087424 */ /* 0x000fe400078e00ff */
[----:B------:R-:W-:Y:S02]  /*18b0*/  IMAD.MOV.U32 R12, RZ, RZ, 0x1 ;  /* 0x00000001ff0c7424 */ /* 0x000fe400078e00ff */
[----:B0-----:R-:W-:-:S07]  /*18c0*/  IMAD.MOV.U32 R13, RZ, RZ, RZ ;  /* 0x000000ffff0d7224 */ /* 0x001fce00078e00ff */
[----:B------:R-:W-:-:S07]  /*18d0*/  LEPC R20, `(.L_x_19) ;  /* 0x000000001014794e */ /* 0x000fce0000000000 */
[----:B-1---5:R-:W-:Y:S05]  /*18e0*/  CALL.ABS.NOINC R14 ;  /* 0x000000000e007343 */ /* 0x022fea0003c00000 */
.L_x_19:
[----:B0-----:R-:W-:-:S05]  /*18f0*/  IMAD.U32 R0, RZ, RZ, UR36 ;  /* 0x00000024ff007e24 */ /* 0x001fca000f8e00ff */
[----:B------:R-:W-:-:S13]  /*1900*/  ISETP.NE.AND P0, PT, R0, 0x3, PT ;  /* 0x000000030000780c */ /* 0x000fda0003f05270 */
[----:B------:R-:W-:Y:S05]  /*1910*/  @!P0 BRA `(.L_x_20) ;  /* 0x0000000000048947 */ /* 0x000fea0003800000 */
[----:B------:R-:W-:Y:S01]  /*1920*/  BPT.TRAP 0x1 ;  /* 0x000000040000795c */ /* 0x000fe20000300000 */
.L_x_20:
[----:B------:R-:W-:Y:S02]  /*1930*/  IMAD.U32 R3, RZ, RZ, UR45 ;  /* 0x0000002dff037e24 */ /* 0x000fe4000f8e00ff */
[----:B------:R-:W-:-:S03]  /*1940*/  IMAD.U32 R0, RZ, RZ, UR49 ;  /* 0x00000031ff007e24 */ /* 0x000fc6000f8e00ff */
[----:B------:R-:W-:Y:S02]  /*1950*/  LEA R3, R3, UR44, 0x3 ;  /* 0x0000002c03037c11 */ /* 0x000fe4000f8e18ff */
[----:B------:R-:W-:-:S04]  /*1960*/  SHF.L.U32 R0, R0, 0x1f, RZ ;  /* 0x0000001f00007819 */ /* 0x000fc800000006ff */
[----:B------:R0:W1:Y:S01]  /*1970*/  SYNCS.PHASECHK.TRANS64.TRYWAIT P1, [R3+URZ], R0 ;  /* 0x00000000030075a7 */ /* 0x000062000802017f */
[----:B------:R-:W-:Y:S05]  /*1980*/  @!P0 BRA `(.L_x_21) ;  /* 0x0000000000048947 */ /* 0x000fea0003800000 */
[----:B------:R-:W-:Y:S01]  /*1990*/  BPT.TRAP 0x1 ;  /* 0x000000040000795c */ /* 0x000fe20000300000 */
.L_x_21:
[----:B------:R-:W-:-:S05]  /*19a0*/  IMAD.U32 R4, RZ, RZ, UR48 ;  /* 0x00000030ff047e24 */ /* 0x000fca000f8e00ff */
[----:B------:R-:W-:Y:S01]  /*19b0*/  ISETP.GE.AND P2, PT, R4, 0x1, PT ;  /* 0x000000010400780c */ /* 0x000fe20003f46270 */
[----:B-1----:R-:W-:-:S12]  /*19c0*/  @P1 BRA `(.L_x_22) ;  /* 0x0000000000081947 */ /* 0x002fd80003800000 */
[----:B------:R-:W1:Y:S02]  /*19d0*/  SYNCS.PHASECHK.TRANS64.TRYWAIT P1, [R3+URZ], R0 ;  /* 0x00000000030075a7 */ /* 0x000e64000802017f */
[----:B-1----:R-:W-:Y:S05]  /*19e0*/  @!P1 BRA `(.L_x_23) ;  /* 0x000000a400089947 */ /* 0x002fea0003800000 */
.L_x_22:
[----:B------:R-:W-:Y:S05]  /*19f0*/  WARPSYNC.ALL ;  /* 0x0000000000007948 */ /* 0x000fea0003800000 */
[----:B------:R-:W-:Y:S01]  /*1a00*/  UIADD3 UR4, UR44, 0x180, URZ ;  /* 0x000001802c047890 */ /* 0x000fe2000fffe03f */
[----:B------:R-:W-:Y:S01]  /*1a10*/  WARPGROUP.ARRIVE ;  /* 0x00000000000079c5 */ /* 0x000fe20000000000 */
[----:B------:R-:W-:Y:S02]  /*1a20*/  UIADD3 UR5, UR44, 0x10180, URZ ;  /* 0x000101802c057890 */ /* 0x000fe4000fffe03f */
[----:B------:R-:W-:Y:S02]  /*1a30*/  USHF.R.U32.HI UR4, URZ, 0x4, UR4 ;  /* 0x000000043f047899 */ /* 0x000fe40008011604 */
[----:B------:R-:W-:-:S02]  /*1a40*/  USHF.R.U32.HI UR5, URZ, 0x4, UR5 ;  /* 0x000000043f057899 */ /* 0x000fc40008011605 */
[----:B------:R-:W-:Y:S02]  /*1a50*/  ULOP3.LUT UR4, UR4, 0x3fff, URZ, 0xc0, !UPT ;  /* 0x00003fff04047892 */ /* 0x000fe4000f8ec03f */
[----:B------:R-:W-:Y:S02]  /*1a60*/  ULOP3.LUT UR5, UR5, 0x3fff, URZ, 0xc0, !UPT ;  /* 0x00003fff05057892 */ /* 0x000fe4000f8ec03f */
[----:B------:R-:W-:Y:S02]  /*1a70*/  ULOP3.LUT UR8, UR4, 0x10000, URZ, 0xfc, !UPT ;  /* 0x0001000004087892 */ /* 0x000fe4000f8efc3f */
[----:B------:R-:W-:Y:S02]  /*1a80*/  ULOP3.LUT UR9, UR5, 0x10000, URZ, 0xfc, !UPT ;  /* 0x0001000005097892 */ /* 0x000fe4000f8efc3f */
[----:B------:R-:W-:Y:S02]  /*1a90*/  ULEA UR11, UR45, UR8, 0xa ;  /* 0x000000082d0b7291 */ /* 0x000fe4000f8e503f */
[----:B------:R-:W-:Y:S01]  /*1aa0*/  ULEA UR10, UR45, UR9, 0xc ;  /* 0x000000092d0a7291 */ /* 0x000fe2000f8e603f */
[----:B------:R-:W-:Y:S01]  /*1ab0*/  UMOV UR5, 0x40000040 ;  /* 0x4000004000057882 */ /* 0x000fe20000000000 */
[----:B------:R-:W-:-:S03]  /*1ac0*/  UMOV UR7, 0x40000040 ;  /* 0x4000004000077882 */ /* 0x000fc60000000000 */
[----:B------:R-:W-:Y:S02]  /*1ad0*/  UMOV UR4, UR11 ;  /* 0x0000000b00047c82 */ /* 0x000fe40008000000 */
[----:B------:R-:W-:Y:S02]  /*1ae0*/  UMOV UR6, UR10 ;  /* 0x0000000a00067c82 */ /* 0x000fe40008000000 */
[----:B------:R-:W-:Y:S01]  /*1af0*/  HGMMA.64x256x16.F32 R24, gdesc[UR4], RZ, !UPT, gsb0 ;  /* 0x03e00000041879f0 */ /* 0x000fe2000c0008ff */
[----:B------:R-:W-:Y:S02]  /*1b00*/  UIADD3 UR4, UR11, 0x2, URZ ;  /* 0x000000020b047890 */ /* 0x000fe4000fffe03f */
[----:B------:R-:W-:Y:S01]  /*1b10*/  UIADD3 UR6, UR10, 0x2, URZ ;  /* 0x000000020a067890 */ /* 0x000fe2000fffe03f */
[----:B------:R-:W-:Y:S01]  /*1b20*/  UMOV UR5, 0x40000040 ;  /* 0x4000004000057882 */ /* 0x000fe20000000000 */
[----:B------:R-:W-:Y:S01]  /*1b30*/  UMOV UR7, 0x40000040 ;  /* 0x4000004000077882 */ /* 0x000fe20000000000 */
[----:B------:R-:W-:-:S02]  /*1b40*/  WARPGROUP.DEPBAR.LE gsb0, 0x0 ;  /* 0x00008000000079c5 */ /* 0x000fc40000010000 */
[----:B------:R-:W-:-:S15]  /*1b50*/  WARPGROUP.ARRIVE ;  /* 0x00000000000079c5 */ /* 0x000fde0000000000 */
[----:B------:R-:W-:-:S05]  /*1b60*/  NOP ;  /* 0x0000000000007918 */ /* 0x000fca0000000000 */
[----:B------:R-:W-:Y:S01]  /*1b70*/  HGMMA.64x256x16.F32 R24, gdesc[UR4], R24, gsb0 ;  /* 0x03e00000041879f0 */ /* 0x000fe20008000818 */
[----:B------:R-:W-:Y:S02]  /*1b80*/  UIADD3 UR4, UR11, 0x4, URZ ;  /* 0x000000040b047890 */ /* 0x000fe4000fffe03f */
[----:B------:R-:W-:Y:S01]  /*1b90*/  UIADD3 UR6, UR10, 0x4, URZ ;  /* 0x000000040a067890 */ /* 0x000fe2000fffe03f */
[----:B------:R-:W-:Y:S01]  /*1ba0*/  UMOV UR5, 0x40000040 ;  /* 0x4000004000057882 */ /* 0x000fe20000000000 */
[----:B------:R-:W-:Y:S01]  /*1bb0*/  UMOV UR7, 0x40000040 ;  /* 0x4000004000077882 */ /* 0x000fe20000000000 */
[----:B------:R-:W-:Y:S02]  /*1bc0*/  WARPGROUP.DEPBAR.LE gsb0, 0x0 ;  /* 0x00008000000079c5 */ /* 0x000fe40000010000 */
        /* <DEDUP_REMOVED lines=42> */
[----:B------:R-:W-:Y:S03]  /*1e70*/  HGMMA.64x256x16.F32 R24, gdesc[UR4], R24, gsb0 ;  /* 0x03e00000041879f0 */ /* 0x000fe60008000818 */
[----:B------:R-:W-:Y:S02]  /*1e80*/  WARPGROUP.DEPBAR.LE gsb0, 0x0 ;  /* 0x00008000000079c5 */ /* 0x000fe40000010000 */
[----:B------:R-:W-:Y:S05]  /*1e90*/  @!P2 BRA `(.L_x_24) ;  /* 0x0000000400a4a947 */ /* 0x000fea0003800000 */
[----:B------:R-:W-:Y:S01]  /*1ea0*/  UIADD3 UR10, UR45, 0x1, URZ ;  /* 0x000000012d0a7890 */ /* 0x000fe2000fffe03f */
[----:B01----:R-:W-:Y:S02]  /*1eb0*/  IMAD.U32 R0, RZ, RZ, UR48 ;  /* 0x00000030ff007e24 */ /* 0x003fe4000f8e00ff */
[----:B------:R-:W-:Y:S01]  /*1ec0*/  IMAD.U32 R3, RZ, RZ, UR45 ;  /* 0x0000002dff037e24 */ /* 0x000fe2000f8e00ff */
[----:B------:R-:W-:-:S04]  /*1ed0*/  UISETP.NE.AND UP0, UPT, UR10, 0x4, UPT ;  /* 0x000000040a00788c */ /* 0x000fc8000bf05270 */
[----:B------:R-:W-:Y:S02]  /*1ee0*/  USEL UR4, URZ, 0x1, UP0 ;  /* 0x000000013f047887 */ /* 0x000fe40008000000 */
[----:B------:R-:W-:Y:S02]  /*1ef0*/  USEL UR10, UR10, URZ, UP0 ;  /* 0x0000003f0a0a7287 */ /* 0x000fe40008000000 */
[----:B------:R-:W-:-:S06]  /*1f00*/  ULOP3.LUT UR4, UR49, UR4, URZ, 0x3c, !UPT ;  /* 0x0000000431047292 */ /* 0x000fcc000f8e3c3f */
[----:B------:R-:W-:-:S07]  /*1f10*/  IMAD.U32 R6, RZ, RZ, UR4 ;  /* 0x00000004ff067e24 */ /* 0x000fce000f8e00ff */
.L_x_31:
[----:B------:R-:W-:Y:S05]  /*1f20*/  @!P0 BRA `(.L_x_25) ;  /* 0x0000000000048947 */ /* 0x000fea0003800000 */
[----:B------:R-:W-:Y:S01]  /*1f30*/  BPT.TRAP 0x1 ;  /* 0x000000040000795c */ /* 0x000fe20000300000 */
.L_x_25:
[----:B------:R-:W-:Y:S01]  /*1f40*/  ULEA UR4, UR10, UR44, 0x3 ;  /* 0x0000002c0a047291 */ /* 0x000fe2000f8e183f */
[----:B------:R-:W-:-:S08]  /*1f50*/  SHF.L.U32 R4, R6, 0x1f, RZ ;  /* 0x0000001f06047819 */ /* 0x000fd000000006ff */
[----:B------:R0:W1:Y:S01]  /*1f60*/  SYNCS.PHASECHK.TRANS64.TRYWAIT P1, [UR4], R4 ;  /* 0x00000004ff0075a7 */ /* 0x0000620008020144 */
[----:B------:R-:W-:Y:S05]  /*1f70*/  @!P0 BRA `(.L_x_26) ;  /* 0x0000000000048947 */ /* 0x000fea0003800000 */
[----:B------:R-:W-:Y:S01]  /*1f80*/  BPT.TRAP 0x1 ;  /* 0x000000040000795c */ /* 0x000fe20000300000 */
.L_x_26:
[----:B-1----:R-:W-:Y:S05]  /*1f90*/  @P1 BRA `(.L_x_27) ;  /* 0x0000000000081947 */ /* 0x002fea0003800000 */
[----:B------:R-:W1:Y:S02]  /*1fa0*/  SYNCS.PHASECHK.TRANS64.TRYWAIT P1, [UR4], R4 ;  /* 0x00000004ff0075a7 */ /* 0x000e640008020144 */
[----:B-1----:R-:W-:Y:S05]  /*1fb0*/  @!P1 BRA `(.L_x_28) ;  /* 0x0000009c00a89947 */ /* 0x002fea0003800000 */
.L_x_27:
[----:B------:R-:W-:Y:S01]  /*1fc0*/  ULEA UR12, UR10, UR8, 0xa ;  /* 0x000000080a0c7291 */ /* 0x000fe2000f8e503f */
[----:B------:R-:W-:Y:S01]  /*1fd0*/  WARPGROUP.ARRIVE ;  /* 0x00000000000079c5 */ /* 0x000fe20000000000 */
[----:B------:R-:W-:Y:S01]  /*1fe0*/  ULEA UR11, UR10, UR9, 0xc ;  /* 0x000000090a0b7291 */ /* 0x000fe2000f8e603f */
[----:B------:R-:W-:Y:S01]  /*1ff0*/  UMOV UR5, 0x40000040 ;  /* 0x4000004000057882 */ /* 0x000fe20000000000 */
[----:B------:R-:W-:-:S03]  /*2000*/  UMOV UR7, 0x40000040 ;  /* 0x4000004000077882 */ /* 0x000fc60000000000 */
[----:B------:R-:W-:Y:S02]  /*2010*/  UMOV UR4, UR12 ;  /* 0x0000000c00047c82 */ /* 0x000fe40008000000 */
[----:B------:R-:W-:Y:S02]  /*2020*/  UMOV UR6, UR11 ;  /* 0x0000000b00067c82 */ /* 0x000fe40008000000 */
[----:B------:R-:W-:Y:S01]  /*2030*/  HGMMA.64x256x16.F32 R24, gdesc[UR4], R24, gsb0 ;  /* 0x03e00000041879f0 */ /* 0x000fe20008000818 */
        /* <DEDUP_REMOVED lines=58> */
[----:B------:R-:W-:Y:S01]  /*23e0*/  BPT.TRAP 0x1 ;  /* 0x000000040000795c */ /* 0x000fe20000300000 */
.L_x_29:
[----:B------:R-:W-:Y:S01]  /*23f0*/  ISETP.NE.AND P1, PT, R152, RZ, PT ;  /* 0x000000ff9800720c */ /* 0x000fe20003f25270 */
[----:B------:R-:W-:-:S12]  /*2400*/  UISETP.GT.U32.AND UP0, UPT, UR42, 0x1, UPT ;  /* 0x000000012a00788c */ /* 0x000fd8000bf04070 */
[----:B01----:R-:W-:-:S05]  /*2410*/  @P1 LEA R4, R3, UR44, 0x3 ;  /* 0x0000002c03041c11 */ /* 0x003fca000f8e18ff */
[----:B------:R-:W-:-:S05]  /*2420*/  @P1 VIADD R4, R4, 0x20 ;  /* 0x0000002004041836 */ /* 0x000fca0000000000 */
[----:B------:R-:W-:-:S04]  /*2430*/  @P1 PRMT R4, R153, 0x654, R4 ;  /* 0x0000065499041816 */ /* 0x000fc80000000004 */
[----:B------:R0:W-:Y:S01]  /*2440*/  @P1 SYNCS.ARRIVE.TRANS64.RED.A1T0 RZ, [R4+URZ], RZ ;  /* 0x000000ff04ff19a7 */ /* 0x0001e2000810043f */
[----:B------:R-:W-:-:S13]  /*2450*/  PLOP3.LUT P1, PT, PT, PT, UP0, 0x80, 0x0 ;  /* 0x000000000000781c */ /* 0x000fda0003f2f008 */
[----:B0-----:R-:W-:Y:S05]  /*2460*/  @P1 BRA `(.L_x_30) ;  /* 0x0000000000041947 */ /* 0x001fea0003800000 */
[----:B------:R-:W-:Y:S01]  /*2470*/  BPT.TRAP 0x1 ;  /* 0x000000040000795c */ /* 0x000fe20000300000 */
.L_x_30:
[----:B------:R-:W-:Y:S01]  /*2480*/  UIADD3 UR10, UR10, 0x1, URZ ;  /* 0x000000010a0a7890 */ /* 0x000fe2000fffe03f */
[C---:B------:R-:W-:Y:S01]  /*2490*/  ISETP.GT.AND P2, PT, R0.reuse, 0x1, PT ;  /* 0x000000010000780c */ /* 0x040fe20003f44270 */
[----:B------:R-:W-:Y:S02]  /*24a0*/  VIADD R3, R3, 0x1 ;  /* 0x0000000103037836 */ /* 0x000fe40000000000 */
[----:B------:R-:W-:Y:S01]  /*24b0*/  UISETP.NE.AND UP0, UPT, UR10, 0x4, UPT ;  /* 0x000000040a00788c */ /* 0x000fe2000bf05270 */
[----:B------:R-:W-:Y:S02]  /*24c0*/  VIADD R0, R0, 0xffffffff ;  /* 0xffffffff00007836 */ /* 0x000fe40000000000 */
[C---:B------:R-:W-:Y:S01]  /*24d0*/  ISETP.NE.AND P1, PT, R3.reuse, 0x4, PT ;  /* 0x000000040300780c */ /* 0x040fe20003f25270 */
[----:B------:R-:W-:Y:S02]  /*24e0*/  USEL UR4, URZ, 0x1, UP0 ;  /* 0x000000013f047887 */ /* 0x000fe40008000000 */
[----:B------:R-:W-:Y:S01]  /*24f0*/  USEL UR10, UR10, URZ, UP0 ;  /* 0x0000003f0a0a7287 */ /* 0x000fe20008000000 */
[----:B------:R-:W-:-:S03]  /*2500*/  SEL R3, R3, RZ, P1 ;  /* 0x000000ff03037207 */ /* 0x000fc60000800000 */
[----:B------:R-:W-:Y:S01]  /*2510*/  LOP3.LUT R6, R6, UR4, RZ, 0x3c, !PT ;  /* 0x0000000406067c12 */ /* 0x000fe2000f8e3cff */
[----:B------:R-:W-:Y:S07]  /*2520*/  @P2 BRA `(.L_x_31) ;  /* 0xfffffff8007c2947 */ /* 0x000fee000383ffff */
.L_x_24:
[----:B01----:R-:W0:Y:S01]  /*2530*/  LDC R0, c[0x0][0x28c] ;  /* 0x0000a300ff007b82 */ /* 0x003e220000000800 */
[----:B------:R1:W-:Y:S01]  /*2540*/  SYNCS.ARRIVE.TRANS64.A1T0 RZ, [R158+UR47], RZ ;  /* 0x000000ff9eff79a7 */ /* 0x0003e2000810002f */
[----:B0-----:R-:W-:-:S13]  /*2550*/  ISETP.GE.AND P1, PT, R0, 0x1, PT ;  /* 0x000000010000780c */ /* 0x001fda0003f26270 */
[----:B-1----:R-:W-:Y:S05]  /*2560*/  @!P1 BRA `(.L_x_32) ;  /* 0x0000000000409947 */ /* 0x002fea0003800000 */
[----:B------:R-:W-:Y:S05]  /*2570*/  @!P0 BRA `(.L_x_33) ;  /* 0x0000000000048947 */ /* 0x000fea0003800000 */
[----:B------:R-:W-:Y:S01]  /*2580*/  BPT.TRAP 0x1 ;  /* 0x000000040000795c */ /* 0x000fe20000300000 */
.L_x_33:
[----:B------:R-:W-:Y:S01]  /*2590*/  ISETP.NE.AND P0, PT, R152, RZ, PT ;  /* 0x000000ff9800720c */ /* 0x000fe20003f05270 */
[----:B------:R-:W-:-:S12]  /*25a0*/  IMAD.U32 R3, RZ, RZ, UR44 ;  /* 0x0000002cff037e24 */ /* 0x000fd8000f8e00ff */
[----:B------:R-:W-:-:S05]  /*25b0*/  VOTEU.ANY UP0, P0 ;  /* 0x00000000003f7886 */ /* 0x000fca0000000100 */
[----:B------:R-:W-:Y:S02]  /*25c0*/  @UP0 UIADD3 UR4, UR48, UR45, URZ ;  /* 0x0000002d30040290 */ /* 0x000fe4000fffe03f */
[----:B------:R-:W-:-:S04]  /*25d0*/  UISETP.GT.U32.AND UP0, UPT, UR42, 0x1, UPT ;  /* 0x000000012a00788c */ /* 0x000fc8000bf04070 */
[----:B------:R-:W-:-:S04]  /*25e0*/  IMAD.U32 R0, RZ, RZ, UR4 ;  /* 0x00000004ff007e24 */ /* 0x000fc8000f8e00ff */
[----:B------:R-:W-:-:S05]  /*25f0*/  @P0 IMAD.SHL.U32 R0, R0, 0x8, RZ ;  /* 0x0000000800000824 */ /* 0x000fca00078e00ff */
[----:B------:R-:W-:-:S04]  /*2600*/  @P0 LOP3.LUT R0, R0, 0x18, RZ, 0xc0, !PT ;  /* 0x0000001800000812 */ /* 0x000fc800078ec0ff */
[----:B------:R-:W-:-:S04]  /*2610*/  @P0 IADD3 R0, R3, 0x20, R0 ;  /* 0x0000002003000810 */ /* 0x000fc80007ffe000 */
[----:B------:R-:W-:-:S04]  /*2620*/  @P0 PRMT R0, R153, 0x654, R0 ;  /* 0x0000065499000816 */ /* 0x000fc80000000000 */
[----:B------:R0:W-:Y:S01]  /*2630*/  @P0 SYNCS.ARRIVE.TRANS64.RED.A1T0 RZ, [R0+URZ], RZ ;  /* 0x000000ff00ff09a7 */ /* 0x0001e2000810043f */
[----:B------:R-:W-:-:S13]  /*2640*/  PLOP3.LUT P0, PT, PT, PT, UP0, 0x80, 0x0 ;  /* 0x000000000000781c */ /* 0x000fda0003f0f008 */
[----:B0-----:R-:W-:Y:S05]  /*2650*/  @P0 BRA `(.L_x_32) ;  /* 0x0000000000040947 */ /* 0x001fea0003800000 */
[----:B------:R-:W-:Y:S01]  /*2660*/  BPT.TRAP 0x1 ;  /* 0x000000040000795c */ /* 0x000fe20000300000 */
.L_x_32:
[----:B------:R-:W-:Y:S01]  /*2670*/  SHF.L.U32 R0, R170, 0x1f, RZ ;  /* 0x0000001faa007819 */ /* 0x000fe200000006ff */
[----:B------:R-:W-:Y:S01]  /*2680*/  UIADD3 UR45, UR43, UR45, URZ ;  /* 0x0000002d2b2d7290 */ /* 0x000fe2000fffe03f */
[----:B------:R-:W0:Y:S01]  /*2690*/  LDC R7, c[0x0][0x288] ;  /* 0x0000a200ff077b82 */ /* 0x000e220000000800 */
[----:B------:R-:W-:Y:S02]  /*26a0*/  IMAD.SHL.U32 R8, R156, 0x2, RZ ;  /* 0x000000029c087824 */ /* 0x000fe400078e00ff */
[----:B------:R-:W-:Y:S02]  /*26b0*/  USHF.R.U32.HI UR4, URZ, 0x2, UR45 ;  /* 0x000000023f047899 */ /* 0x000fe4000801162d */
[----:B------:R-:W-:Y:S01]  /*26c0*/  UISETP.GT.U32.AND UP0, UPT, UR45, 0x3, UPT ;  /* 0x000000032d00788c */ /* 0x000fe2000bf04070 */
[----:B------:R-:W-:Y:S01]  /*26d0*/  SHF.R.S32.HI R9, RZ, 0x1f, R8 ;  /* 0x0000001fff097819 */ /* 0x000fe20000011408 */
[----:B------:R-:W-:Y:S01]  /*26e0*/  ULOP3.LUT UR4, UR4, 0x1, URZ, 0xc0, !UPT ;  /* 0x0000000104047892 */ /* 0x000fe2000f8ec03f */
[----:B------:R-:W1:Y:S01]  /*26f0*/  SYNCS.PHASECHK.TRANS64.TRYWAIT P0, [R157+UR46+0x10], R0 ;  /* 0x000010009d0075a7 */ /* 0x000e62000800016e */
[----:B------:R-:W-:-:S02]  /*2700*/  UISETP.LT.U32.AND UP0, UPT, UR43, 0x4, UP0 ;  /* 0x000000042b00788c */ /* 0x000fc40008701070 */
[----:B------:R-:W-:Y:S02]  /*2710*/  UISETP.NE.U32.AND UP1, UPT, UR4, 0x1, UPT ;  /* 0x000000010400788c */ /* 0x000fe4000bf25070 */
[----:B------:R-:W-:Y:S02]  /*2720*/  USEL UR5, URZ, 0x1, !UP0 ;  /* 0x000000013f057887 */ /* 0x000fe4000c000000 */
[----:B------:R-:W-:Y:S02]  /*2730*/  UISETP.GT.U32.AND UP1, UPT, UR43, 0x3, !UP1 ;  /* 0x000000032b00788c */ /* 0x000fe4000cf24070 */
[----:B------:R-:W-:Y:S02]  /*2740*/  ULOP3.LUT UR45, UR45, 0x3, URZ, 0xc0, !UPT ;  /* 0x000000032d2d7892 */ /* 0x000fe4000f8ec03f */
[----:B------:R-:W-:-:S04]  /*2750*/  USEL UR4, URZ, 0x1, !UP1 ;  /* 0x000000013f047887 */ /* 0x000fc8000c800000 */
[----:B------:R-:W-:Y:S01]  /*2760*/  ULOP3.LUT UR49, UR4, UR49, UR5, 0x96, !UPT ;  /* 0x0000003104317292 */ /* 0x000fe2000f8e9605 */
[----:B01----:R-:W-:Y:S11]  /*2770*/  @!P0 BRA `(.L_x_34) ;  /* 0x0000009400d08947 */ /* 0x003ff60003800000 */
.L_x_316:
[----:B------:R-:W-:Y:S01]  /*2780*/  IMAD.SHL.U32 R4, R18, 0x40, RZ ;  /* 0x0000004012047824 */ /* 0x000fe200078e00ff */
[----:B------:R-:W-:Y:S01]  /*2790*/  ULDC UR6, c[0x0][0x284] ;  /* 0x0000a10000067ab9 */ /* 0x000fe20000000800 */
[----:B------:R-:W-:Y:S01]  /*27a0*/  IMAD.SHL.U32 R12, R2, 0x100, RZ ;  /* 0x00000100020c7824 */ /* 0x000fe200078e00ff */
[----:B------:R-:W-:Y:S01]  /*27b0*/  SHF.R.S32.HI R165, RZ, 0x1f, R19 ;  /* 0x0000001fffa57819 */ /* 0x000fe20000011413 */
[----:B------:R-:W-:Y:S01]  /*27c0*/  ULDC.64 UR4, c[0x0][0x5d0] ;  /* 0x0001740000047ab9 */ /* 0x000fe20000000a00 */
[----:B------:R-:W-:Y:S01]  /*27d0*/  ISETP.GE.AND P0, PT, R4, UR6, PT ;  /* 0x0000000604007c0c */ /* 0x000fe2000bf06270 */
[----:B------:R-:W-:Y:S01]  /*27e0*/  IMAD.WIDE.U32 R2, R19, UR4, R8 ;  /* 0x0000000413027c25 */ /* 0x000fe2000f8e0008 */
[----:B------:R-:W-:Y:S02]  /*27f0*/  SHF.R.S32.HI R13, RZ, 0x1f, R12 ;  /* 0x0000001fff0d7819 */ /* 0x000fe4000001140c */
[C---:B------:R-:W-:Y:S01]  /*2800*/  ISETP.GE.OR P0, PT, R12.reuse, R7, P0 ;  /* 0x000000070c00720c */ /* 0x040fe20000706670 */
[----:B0-----:R-:W-:Y:S01]  /*2810*/  IMAD R0, R165, UR4, RZ ;  /* 0x00000004a5007c24 */ /* 0x001fe2000f8e02ff */
[----:B------:R-:W-:-:S03]  /*2820*/  IADD3 R2, P1, R12, R2, RZ ;  /* 0x000000020c027210 */ /* 0x000fc60007f3e0ff */
[----:B------:R-:W-:-:S05]  /*2830*/  IMAD R5, R19, UR5, R0 ;  /* 0x0000000513057c24 */ /* 0x000fca000f8e0200 */
[----:B------:R-:W-:-:S03]  /*2840*/  IADD3.X R3, R13, R3, R5, P1, !PT ;  /* 0x000000030d037210 */ /* 0x000fc60000ffe405 */
[----:B------:R-:W-:Y:S05]  /*2850*/  @P0 BRA `(.L_x_35) ;  /* 0x0000007c00040947 */ /* 0x000fea0003800000 */
[----:B------:R-:W0:Y:S01]  /*2860*/  LDC.64 R10, c[0x0][0x5c8] ;  /* 0x00017200ff0a7b82 */ /* 0x000e220000000a00 */
[----:B-----5:R-:W-:Y:S01]  /*2870*/  FSETP.NEU.AND P0, PT, R22, RZ, PT ;  /* 0x000000ff1600720b */ /* 0x020fe20003f0d000 */
[----:B------:R-:W-:Y:S01]  /*2880*/  IMAD R5, R156, -0x2, R7 ;  /* 0xfffffffe9c057824 */ /* 0x000fe200078e0207 */
[----:B------:R-:W-:Y:S01]  /*2890*/  BSSY B0, `(.L_x_35) ;  /* 0x00007bd000007945 */ /* 0x000fe20003800000 */
[----:B------:R-:W-:-:S04]  /*28a0*/  IMAD.WIDE R162, R18, 0x40, R154 ;  /* 0x0000004012a27825 */ /* 0x000fc800078e029a */
[----:B------:R-:W-:Y:S02]  /*28b0*/  IMAD.IADD R0, R5, 0x1, -R12 ;  /* 0x0000000105007824 */ /* 0x000fe400078e0a0c */
[----:B------:R-:W-:-:S03]  /*28c0*/  IMAD.IADD R4, R161, 0x1, -R4 ;  /* 0x00000001a1047824 */ /* 0x000fc600078e0a04 */
[----:B------:R-:W-:-:S04]  /*28d0*/  ISETP.GT.AND P2, PT, R0, RZ, PT ;  /* 0x000000ff0000720c */ /* 0x000fc80003f44270 */
[----:B------:R-:W-:Y:S01]  /*28e0*/  ISETP.GT.AND P1, PT, R4, RZ, P2 ;  /* 0x000000ff0400720c */ /* 0x000fe20001724270 */
[-C--:B0-----:R-:W-:Y:S02]  /*28f0*/  IMAD R5, R163, R10.reuse, RZ ;  /* 0x0000000aa3057224 */ /* 0x081fe400078e02ff */
[----:B------:R-:W-:-:S04]  /*2900*/  IMAD.WIDE.U32 R172, R162, R10, R2 ;  /* 0x0000000aa2ac7225 */ /* 0x000fc800078e0002 */
[----:B------:R-:W-:-:S04]  /*2910*/  IMAD R5, R162, R11, R5 ;  /* 0x0000000ba2057224 */ /* 0x000fc800078e0205 */
[----:B------:R-:W-:Y:S01]  /*2920*/  IMAD.IADD R175, R173, 0x1, R5 ;  /* 0x00000001adaf7824 */ /* 0x000fe200078e0205 */
[----:B------:R-:W-:Y:S06]  /*2930*/  @!P0 BRA `(.L_x_36) ;  /* 0x0000005400a08947 */ /* 0x000fec0003800000 */
[----:B------:R-:W0:Y:S01]  /*2940*/  LDC.64 R20, c[0x0][0x5b8] ;  /* 0x00016e00ff147b82 */ /* 0x000e220000000a00 */
[----:B------:R-:W-:-:S07]  /*2950*/  ULDC.64 UR4, c[0x0][0x5c0] ;  /* 0x0001700000047ab9 */ /* 0x000fce0000000a00 */
[----:B------:R-:W1:Y:S08]  /*2960*/  LDC.64 R166, c[0x0][0x5b0] ;  /* 0x00016c00ffa67b82 */ /* 0x000e700000000a00 */
[----:B------:R-:W2:Y:S01]  /*2970*/  LDC.64 R14, c[0x0][0x5a8] ;  /* 0x00016a00ff0e7b82 */ /* 0x000ea20000000a00 */
[-C--:B0-----:R-:W-:Y:S02]  /*2980*/  IMAD R6, R165, R20.reuse, RZ ;  /* 0x00000014a5067224 */ /* 0x081fe400078e02ff */
[----:B------:R-:W-:-:S04]  /*2990*/  IMAD.WIDE.U32 R2, R19, R20, R8 ;  /* 0x0000001413027225 */ /* 0x000fc800078e0008 */
[----:B------:R-:W-:Y:S01]  /*29a0*/  IMAD R171, R19, R21, R6 ;  /* 0x0000001513ab7224 */ /* 0x000fe200078e0206 */
[----:B------:R-:W-:Y:S01]  /*29b0*/  IADD3 R164, P0, R12, R2, RZ ;  /* 0x000000020ca47210 */ /* 0x000fe20007f1e0ff */
[----:B-1----:R-:W-:-:S03]  /*29c0*/  IMAD R2, R163, R166, RZ ;  /* 0x000000a6a3027224 */ /* 0x002fc600078e02ff */
[----:B------:R-:W-:Y:S01]  /*29d0*/  IADD3.X R165, R13, R3, R171, P0, !PT ;  /* 0x000000030da57210 */ /* 0x000fe200007fe4ab */
[C---:B------:R-:W-:Y:S02]  /*29e0*/  IMAD R173, R162.reuse, R167, R2 ;  /* 0x000000a7a2ad7224 */ /* 0x040fe400078e0202 */
[----:B------:R-:W-:-:S04]  /*29f0*/  IMAD.WIDE.U32 R2, R162, R166, R164 ;  /* 0x000000a6a2027225 */ /* 0x000fc800078e00a4 */
[----:B------:R-:W-:Y:S01]  /*2a00*/  IMAD.IADD R3, R3, 0x1, R173 ;  /* 0x0000000103037824 */ /* 0x000fe200078e02ad */
[----:B--2---:R-:W-:-:S04]  /*2a10*/  LEA R6, P0, R2, R14, 0x1 ;  /* 0x0000000e02067211 */ /* 0x004fc800078008ff */
[----:B------:R-:W-:-:S05]  /*2a20*/  LEA.HI.X R7, R2, R15, R3, 0x1, P0 ;  /* 0x0000000f02077211 */ /* 0x000fca00000f0c03 */
[----:B------:R0:W2:Y:S01]  /*2a30*/  @P1 LDG.E.LTC128B.U16 R5, desc[UR50][R6.64] ;  /* 0x0000003206051981 */ /* 0x0000a2000c1e1520 */
[----:B------:R-:W-:Y:S01]  /*2a40*/  IMAD.WIDE.U32 R2, R162, R166, R12 ;  /* 0x000000a6a2027225 */ /* 0x000fe200078e000c */
[----:B------:R-:W-:Y:S02]  /*2a50*/  BSSY B1, `(.L_x_37) ;  /* 0x0000014000017945 */ /* 0x000fe40003800000 */
[----:B------:R-:W-:-:S04]  /*2a60*/  IADD3 R168, P0, R8, R2, RZ ;  /* 0x0000000208a87210 */ /* 0x000fc80007f1e0ff */
[----:B------:R-:W-:Y:S02]  /*2a70*/  IADD3.X R169, R9, R173, R3, P0, !PT ;  /* 0x000000ad09a97210 */ /* 0x000fe400007fe403 */
[----:B------:R-:W-:Y:S01]  /*2a80*/  LEA R2, P0, R172, UR4, 0x1 ;  /* 0x00000004ac027c11 */ /* 0x000fe2000f8008ff */
[----:B------:R-:W-:-:S03]  /*2a90*/  IMAD.WIDE.U32 R168, R19, R20, R168 ;  /* 0x0000001413a87225 */ /* 0x000fc600078e00a8 */
[----:B------:R-:W-:Y:S02]  /*2aa0*/  LEA.HI.X R3, R172, UR5, R175, 0x1, P0 ;  /* 0x00000005ac037c11 */ /* 0x000fe400080f0caf */
[----:B------:R-:W-:Y:S01]  /*2ab0*/  ISETP.GT.AND P0, PT, R0, 0x1, PT ;  /* 0x000000010000780c */ /* 0x000fe20003f04270 */
[----:B0-----:R-:W-:Y:S01]  /*2ac0*/  IMAD.IADD R7, R171, 0x1, R169 ;  /* 0x00000001ab077824 */ /* 0x001fe200078e02a9 */
[----:B------:R-:W-:Y:S02]  /*2ad0*/  LEA R6, P4, R168, R14, 0x1 ;  /* 0x0000000ea8067211 */ /* 0x000fe400078808ff */
[----:B------:R-:W-:Y:S02]  /*2ae0*/  ISETP.GT.AND P3, PT, R4, RZ, P0 ;  /* 0x000000ff0400720c */ /* 0x000fe40000764270 */
[----:B------:R-:W-:Y:S01]  /*2af0*/  LEA.HI.X R7, R168, R15, R7, 0x1, P4 ;  /* 0x0000000fa8077211 */ /* 0x000fe200020f0c07 */
[C---:B------:R-:W-:Y:S01]  /*2b00*/  IMAD.SHL.U32 R168, R166.reuse, 0x8, RZ ;  /* 0x00000008a6a87824 */ /* 0x040fe200078e00ff */
[----:B------:R-:W-:Y:S01]  /*2b10*/  SHF.L.U64.HI R169, R166, 0x3, R167 ;  /* 0x00000003a6a97819 */ /* 0x000fe200000102a7 */
[----:B--2---:R-:W-:-:S05]  /*2b20*/  HADD2.F32 R21, -RZ, R5.H0_H0 ;  /* 0x20000005ff157230 */ /* 0x004fca0000004100 */
[----:B------:R-:W-:-:S04]  /*2b30*/  FMUL R21, R21, R22 ;  /* 0x0000001615157220 */ /* 0x000fc80000400000 */
[----:B------:R-:W-:-:S05]  /*2b40*/  FFMA R21, R24, R23, R21 ;  /* 0x0000001718157223 */ /* 0x000fca0000000015 */
[----:B------:R-:W-:-:S05]  /*2b50*/  F2FP.F16.F32.PACK_AB R21, RZ, R21 ;  /* 0x00000015ff15723e */ /* 0x000fca00000000ff */
[----:B------:R0:W-:Y:S01]  /*2b60*/  @P1 STG.E.U16 desc[UR50][R2.64], R21 ;  /* 0x0000001502001986 */ /* 0x0001e2000c101532 */
[----:B------:R-:W-:Y:S05]  /*2b70*/  @!P3 BRA `(.L_x_38) ;  /* 0x000000000004b947 */ /* 0x000fea0003800000 */
[----:B------:R1:W5:Y:S02]  /*2b80*/  LDG.E.LTC128B.U16 R5, desc[UR50][R6.64+0x2] ;  /* 0x0000023206057981 */ /* 0x000364000c1e1520 */
.L_x_38:
[----:B------:R-:W-:Y:S05]  /*2b90*/  BSYNC B1 ;  /* 0x0000000000017941 */ /* 0x000fea0003800000 */
.L_x_37:
[----:B0----5:R-:W-:Y:S01]  /*2ba0*/  HADD2.F32 R21, -RZ, R5.H0_H0 ;  /* 0x20000005ff157230 */ /* 0x021fe20000004100 */
[----:B------:R-:W-:Y:S01]  /*2bb0*/  ISETP.GT.AND P2, PT, R4, 0x8, P2 ;  /* 0x000000080400780c */ /* 0x000fe20001744270 */
[----:B------:R-:W-:-:S04]  /*2bc0*/  IMAD.WIDE.U32 R168, R162, R166, R168 ;  /* 0x000000a6a2a87225 */ /* 0x000fc800078e00a8 */
[----:B------:R-:W-:Y:S01]  /*2bd0*/  FMUL R18, R21, R22 ;  /* 0x0000001615127220 */ /* 0x000fe20000400000 */
[----:B------:R-:W-:Y:S01]  /*2be0*/  IMAD.IADD R173, R173, 0x1, R169 ;  /* 0x00000001adad7824 */ /* 0x000fe200078e02a9 */
[----:B------:R-:W-:Y:S02]  /*2bf0*/  IADD3 R21, P1, R164, R168, RZ ;  /* 0x000000a8a4157210 */ /* 0x000fe40007f3e0ff */
[----:B------:R-:W-:-:S03]  /*2c00*/  FFMA R18, R25, R23, R18 ;  /* 0x0000001719127223 */ /* 0x000fc60000000012 */
[----:B------:R-:W-:Y:S01]  /*2c10*/  IMAD.X R164, R173, 0x1, R165, P1 ;  /* 0x00000001ada47824 */ /* 0x000fe200008e06a5 */
[C---:B------:R-:W-:Y:S02]  /*2c20*/  LEA R24, P1, R21.reuse, R14, 0x1 ;  /* 0x0000000e15187211 */ /* 0x040fe400078208ff */
[----:B------:R-:W-:Y:S02]  /*2c30*/  F2FP.F16.F32.PACK_AB R18, RZ, R18 ;  /* 0x00000012ff12723e */ /* 0x000fe400000000ff */
[----:B------:R-:W-:Y:S02]  /*2c40*/  LEA.HI.X R25, R21, R15, R164, 0x1, P1 ;  /* 0x0000000f15197211 */ /* 0x000fe400008f0ca4 */
[----:B------:R-:W-:Y:S02]  /*2c50*/  PRMT R21, R18, 0x7610, R21 ;  /* 0x0000761012157816 */ /* 0x000fe40000000015 */
[----:B------:R-:W-:-:S03]  /*2c60*/  PRMT R18, R5, 0x7610, R18 ;  /* 0x0000761005127816 */ /* 0x000fc60000000012 */
[----:B------:R0:W-:Y:S04]  /*2c70*/  @P3 STG.E.U16 desc[UR50][R2.64+0x2], R21 ;  /* 0x0000021502003986 */ /* 0x0001e8000c101532 */
[----:B------:R-:W2:Y:S01]  /*2c80*/  @P2 LDG.E.LTC128B.U16 R18, desc[UR50][R24.64] ;  /* 0x0000003218122981 */ /* 0x000ea2000c1e1520 */
[----:B------:R-:W-:Y:S01]  /*2c90*/  IADD3 R8, P1, P3, R8, R168, R12 ;  /* 0x000000a808087210 */ /* 0x000fe20007b3e00c */
[----:B------:R-:W-:Y:S01]  /*2ca0*/  BSSY B1, `(.L_x_39) ;  /* 0x0000011000017945 */ /* 0x000fe20003800000 */
[C---:B------:R-:W-:Y:S02]  /*2cb0*/  SHF.L.U64.HI R11, R10.reuse, 0x4, R11 ;  /* 0x000000040a0b7819 */ /* 0x040fe4000001020b */
[----:B------:R-:W-:Y:S02]  /*2cc0*/  IADD3.X R9, R9, R173, R13, P1, P3 ;  /* 0x000000ad09097210 */ /* 0x000fe40000fe640d */
[----:B------:R-:W-:-:S02]  /*2cd0*/  LEA R10, P1, R10, R2, 0x4 ;  /* 0x000000020a0a7211 */ /* 0x000fc400078220ff */
[----:B------:R-:W-:Y:S01]  /*2ce0*/  ISETP.GT.AND P0, PT, R4, 0x8, P0 ;  /* 0x000000080400780c */ /* 0x000fe20000704270 */
[----:B0-----:R-:W-:-:S04]  /*2cf0*/  IMAD.WIDE.U32 R20, R19, R20, R8 ;  /* 0x0000001413147225 */ /* 0x001fc800078e0008 */
[----:B------:R-:W-:Y:S01]  /*2d00*/  IMAD.X R11, R11, 0x1, R3, P1 ;  /* 0x000000010b0b7824 */ /* 0x000fe200008e0603 */
[----:B------:R-:W-:Y:S01]  /*2d10*/  LEA R8, P3, R20, R14, 0x1 ;  /* 0x0000000e14087211 */ /* 0x000fe200078608ff */
[----:B------:R-:W-:-:S05]  /*2d20*/  IMAD.IADD R9, R171, 0x1, R21 ;  /* 0x00000001ab097824 */ /* 0x000fca00078e0215 */
[----:B------:R-:W-:Y:S01]  /*2d30*/  LEA.HI.X R9, R20, R15, R9, 0x1, P3 ;  /* 0x0000000f14097211 */ /* 0x000fe200018f0c09 */
[----:B--2---:R-:W-:-:S05]  /*2d40*/  HADD2.F32 R5, -RZ, R18.H0_H0 ;  /* 0x20000012ff057230 */ /* 0x004fca0000004100 */
[----:B------:R-:W-:-:S04]  /*2d50*/  FMUL R5, R5, R22 ;  /* 0x0000001605057220 */ /* 0x000fc80000400000 */
[----:B------:R-:W-:-:S05]  /*2d60*/  FFMA R5, R26, R23, R5 ;  /* 0x000000171a057223 */ /* 0x000fca0000000005 */
[----:B------:R-:W-:-:S05]  /*2d70*/  F2FP.F16.F32.PACK_AB R5, RZ, R5 ;  /* 0x00000005ff05723e */ /* 0x000fca00000000ff */
[----:B------:R0:W-:Y:S01]  /*2d80*/  @P2 STG.E.U16 desc[UR50][R10.64], R5 ;  /* 0x000000050a002986 */ /* 0x0001e2000c101532 */
[----:B------:R-:W-:Y:S05]  /*2d90*/  @!P0 BRA `(.L_x_40) ;  /* 0x0000000000048947 */ /* 0x000fea0003800000 */
[----:B------:R2:W5:Y:S02]  /*2da0*/  LDG.E.LTC128B.U16 R18, desc[UR50][R8.64+0x2] ;  /* 0x0000023208127981 */ /* 0x000564000c1e1520 */
.L_x_40:
[----:B------:R-:W-:Y:S05]  /*2db0*/  BSYNC B1 ;  /* 0x0000000000017941 */ /* 0x000fea0003800000 */
.L_x_39:
[----:B0----5:R-:W-:Y:S01]  /*2dc0*/  HADD2.F32 R5, -RZ, R18.H0_H0 ;  /* 0x20000012ff057230 */ /* 0x021fe20000004100 */
[----:B------:R-:W-:Y:S01]  /*2dd0*/  ISETP.GT.AND P1, PT, R0, 0x8, PT ;  /* 0x000000080000780c */ /* 0x000fe20003f24270 */
[----:B------:R-:W-:Y:S03]  /*2de0*/  BSSY B1, `(.L_x_41) ;  /* 0x0000008000017945 */ /* 0x000fe60003800000 */
[----:B------:R-:W-:Y:S01]  /*2df0*/  FMUL R12, R5, R22 ;  /* 0x00000016050c7220 */ /* 0x000fe20000400000 */
[----:B------:R-:W-:-:S03]  /*2e00*/  ISETP.GT.AND P2, PT, R4, RZ, P1 ;  /* 0x000000ff0400720c */ /* 0x000fc60000f44270 */
[----:B------:R-:W-:-:S05]  /*2e10*/  FFMA R12, R27, R23, R12 ;  /* 0x000000171b0c7223 */ /* 0x000fca000000000c */
[----:B------:R-:W-:-:S05]  /*2e20*/  F2FP.F16.F32.PACK_AB R12, RZ, R12 ;  /* 0x0000000cff0c723e */ /* 0x000fca00000000ff */
[----:B------:R0:W-:Y:S01]  /*2e30*/  @P0 STG.E.U16 desc[UR50][R10.64+0x2], R12 ;  /* 0x0000020c0a000986 */ /* 0x0001e2000c101532 */
[----:B------:R-:W-:Y:S05]  /*2e40*/  @!P2 BRA `(.L_x_42) ;  /* 0x000000000004a947 */ /* 0x000fea0003800000 */
[----:B------:R3:W5:Y:S02]  /*2e50*/  LDG.E.LTC128B.U16 R18, desc[UR50][R6.64+0x10] ;  /* 0x0000103206127981 */ /* 0x000764000c1e1520 */
.L_x_42:
[----:B------:R-:W-:Y:S05]  /*2e60*/  BSYNC B1 ;  /* 0x0000000000017941 */ /* 0x000fea0003800000 */
.L_x_41:
[----:B-----5:R-:W-:Y:S01]  /*2e70*/  HADD2.F32 R5, -RZ, R18.H0_H0 ;  /* 0x20000012ff057230 */ /* 0x020fe20000004100 */
        /* <DEDUP_REMOVED lines=9> */
.L_x_44:
[----:B------:R-:W-:Y:S05]  /*2f10*/  BSYNC B1 ;  /* 0x0000000000017941 */ /* 0x000fea0003800000 */
.L_x_43:
[----:B----45:R-:W-:Y:S01]  /*2f20*/  HADD2.F32 R5, -RZ, R18.H0_H0 ;  /* 0x20000012ff057230 */ /* 0x030fe20000004100 */
[----:B------:R-:W-:Y:S01]  /*2f30*/  ISETP.GT.AND P1, PT, R4, 0x8, P1 ;  /* 0x000000080400780c */ /* 0x000fe20000f24270 */
[----:B------:R-:W-:Y:S03]  /*2f40*/  BSSY B1, `(.L_x_45) ;  /* 0x0000007000017945 */ /* 0x000fe60003800000 */
[----:B0-----:R-:W-:-:S04]  /*2f50*/  FMUL R12, R5, R22 ;  /* 0x00000016050c7220 */ /* 0x001fc80000400000 */
[----:B------:R-:W-:-:S05]  /*2f60*/  FFMA R12, R29, R23, R12 ;  /* 0x000000171d0c7223 */ /* 0x000fca000000000c */
[----:B------:R-:W-:-:S05]  /*2f70*/  F2FP.F16.F32.PACK_AB R12, RZ, R12 ;  /* 0x0000000cff0c723e */ /* 0x000fca00000000ff */
[----:B------:R0:W-:Y:S01]  /*2f80*/  @P3 STG.E.U16 desc[UR50][R2.64+0x12], R12 ;  /* 0x0000120c02003986 */ /* 0x0001e2000c101532 */
[----:B------:R-:W-:Y:S05]  /*2f90*/  @!P1 BRA `(.L_x_46) ;  /* 0x0000000000049947 */ /* 0x000fea0003800000 */
[----:B------:R4:W5:Y:S02]  /*2fa0*/  LDG.E.LTC128B.U16 R18, desc[UR50][R8.64+0x10] ;  /* 0x0000103208127981 */ /* 0x000964000c1e1520 */
.L_x_46:
[----:B------:R-:W-:Y:S05]  /*2fb0*/  BSYNC B1 ;  /* 0x0000000000017941 */ /* 0x000fea0003800000 */
.L_x_45:
[----:B-----5:R-:W-:Y:S01]  /*2fc0*/  HADD2.F32 R5, -RZ, R18.H0_H0 ;  /* 0x20000012ff057230 */ /* 0x020fe20000004100 */
[----:B------:R-:W-:Y:S01]  /*2fd0*/  ISETP.GT.AND P0, PT, R4, 0x8, P0 ;  /* 0x000000080400780c */ /* 0x000fe20000704270 */
[----:B------:R-:W-:Y:S03]  /*2fe0*/  BSSY B1, `(.L_x_47) ;  /* 0x0000007000017945 */ /* 0x000fe60003800000 */
[----:B------:R-:W-:-:S04]  /*2ff0*/  FMUL R5, R5, R22 ;  /* 0x0000001605057220 */ /* 0x000fc80000400000 */
[----:B------:R-:W-:-:S05]  /*3000*/  FFMA R5, R30, R23, R5 ;  /* 0x000000171e057223 */ /* 0x000fca0000000005 */
[----:B------:R-:W-:-:S05]  /*3010*/  F2FP.F16.F32.PACK_AB R5, RZ, R5 ;  /* 0x00000005ff05723e */ /* 0x000fca00000000ff */
[----:B------:R0:W-:Y:S01]  /*3020*/  @P1 STG.E.U16 desc[UR50][R10.64+0x10], R5 ;  /* 0x000010050a001986 */ /* 0x0001e2000c101532 */
[----:B------:R-:W-:Y:S05]  /*3030*/  @!P0 BRA `(.L_x_48) ;  /* 0x0000000000048947 */ /* 0x000fea0003800000 */
[----:B------:R0:W5:Y:S02]  /*3040*/  LDG.E.LTC128B.U16 R18, desc[UR50][R8.64+0x12] ;  /* 0x0000123208127981 */ /* 0x000164000c1e1520 */
.L_x_48:
[----:B------:R-:W-:Y:S05]  /*3050*/  BSYNC B1 ;  /* 0x0000000000017941 */ /* 0x000fea0003800000 */
.L_x_47:
        /* <DEDUP_REMOVED lines=10> */
.L_x_50:
[----:B------:R-:W-:Y:S05]  /*3100*/  BSYNC B1 ;  /* 0x0000000000017941 */ /* 0x000fea0003800000 */
.L_x_49:
        /* <DEDUP_REMOVED lines=10> */
.L_x_52:
[----:B------:R-:W-:Y:S05]  /*31b0*/  BSYNC B1 ;  /* 0x0000000000017941 */ /* 0x000fea0003800000 */
.L_x_51:
[----:B0----5:R-:W-:Y:S01]  /*31c0*/  HADD2.F32 R5, -RZ, R18.H0_H0 ;  /* 0x20000012ff057230 */ /* 0x021fe20000004100 */
        /* <DEDUP_REMOVED lines=8> */
.L_x_54:
[----:B------:R-:W-:Y:S05]  /*3250*/  BSYNC B1 ;  /* 0x0000000000017941 */ /* 0x000fea0003800000 */
.L_x_53:
        /* <DEDUP_REMOVED lines=9> */
.L_x_56:
[----:B------:R-:W-:Y:S05]  /*32f0*/  BSYNC B1 ;  /* 0x0000000000017941 */ /* 0x000fea0003800000 */
.L_x_55:
        /* <DEDUP_REMOVED lines=10> */
.L_x_58:
[----:B------:R-:W-:Y:S05]  /*33a0*/  BSYNC B1 ;  /* 0x0000000000017941 */ /* 0x000fea0003800000 */
.L_x_57:
        /* <DEDUP_REMOVED lines=10> */
.L_x_60:
[----:B------:R-:W-:Y:S05]  /*3450*/  BSYNC B1 ;  /* 0x0000000000017941 */ /* 0x000fea0003800000 */
.L_x_59:
        /* <DEDUP_REMOVED lines=9> */
.L_x_62:
[----:B------:R-:W-:Y:S05]  /*34f0*/  BSYNC B1 ;  /* 0x0000000000017941 */ /* 0x000fea0003800000 */
.L_x_61:
        /* <DEDUP_REMOVED lines=9> */
.L_x_64:
[----:B------:R-:W-:Y:S05]  /*3590*/  BSYNC B1 ;  /* 0x0000000000017941 */ /* 0x000fea0003800000 */
.L_x_63:
        /* <DEDUP_REMOVED lines=10> */
.L_x_66:
[----:B------:R-:W-:Y:S05]  /*3640*/  BSYNC B1 ;  /* 0x0000000000017941 */ /* 0x000fea0003800000 */
.L_x_65:
        /* <DEDUP_REMOVED lines=10> */
.L_x_68:
[----:B------:R-:W-:Y:S05]  /*36f0*/  BSYNC B1 ;  /* 0x0000000000017941 */ /* 0x000fea0003800000 */
.L_x_67:
        /* <DEDUP_REMOVED lines=9> */
.L_x_70:
[----:B------:R-:W-:Y:S05]  /*3790*/  BSYNC B1 ;  /* 0x0000000000017941 */ /* 0x000fea0003800000 */
.L_x_69:
        /* <DEDUP_REMOVED lines=9> */
.L_x_72:
[----:B------:R-:W-:Y:S05]  /*3830*/  BSYNC B1 ;  /* 0x0000000000017941 */ /* 0x000fea0003800000 */
.L_x_71:
        /* <DEDUP_REMOVED lines=10> */
.L_x_74:
[----:B------:R-:W-:Y:S05]  /*38e0*/  BSYNC B1 ;  /* 0x0000000000017941 */ /* 0x000fea0003800000 */
.L_x_73:
        /* <DEDUP_REMOVED lines=10> */
.L_x_76:
[----:B------:R-:W-:Y:S05]  /*3990*/  BSYNC B1 ;  /* 0x0000000000017941 */ /* 0x000fea0003800000 */
.L_x_75:
        /* <DEDUP_REMOVED lines=9> */
.L_x_78:
[----:B------:R-:W-:Y:S05]  /*3a30*/  BSYNC B1 ;  /* 0x0000000000017941 */ /* 0x000fea0003800000 */
.L_x_77:
        /* <DEDUP_REMOVED lines=9> */
.L_x_80:
[----:B------:R-:W-:Y:S05]  /*3ad0*/  BSYNC B1 ;  /* 0x0000000000017941 */ /* 0x000fea0003800000 */
.L_x_79:
        /* <DEDUP_REMOVED lines=10> */
.L_x_82:
[----:B------:R-:W-:Y:S05]  /*3b80*/  BSYNC B1 ;  /* 0x0000000000017941 */ /* 0x000fea0003800000 */
.L_x_81:
        /* <DEDUP_REMOVED lines=10> */
.L_x_84:
[----:B------:R-:W-:Y:S05]  /*3c30*/  BSYNC B1 ;  /* 0x0000000000017941 */ /* 0x000fea0003800000 */
.L_x_83:
        /* <DEDUP_REMOVED lines=9> */
.L_x_86:
[----:B------:R-:W-:Y:S05]  /*3cd0*/  BSYNC B1 ;  /* 0x0000000000017941 */ /* 0x000fea0003800000 */
.L_x_85:
        /* <DEDUP_REMOVED lines=9> */
.L_x_88:
[----:B------:R-:W-:Y:S05]  /*3d70*/  BSYNC B1 ;  /* 0x0000000000017941 */ /* 0x000fea0003800000 */
.L_x_87:
        /* <DEDUP_REMOVED lines=10> */
.L_x_90:
[----:B------:R-:W-:Y:S05]  /*3e20*/  BSYNC B1 ;  /* 0x0000000000017941 */ /* 0x000fea0003800000 */
.L_x_89:
        /* <DEDUP_REMOVED lines=10> */
.L_x_92:
[----:B------:R-:W-:Y:S05]  /*3ed0*/  BSYNC B1 ;  /* 0x0000000000017941 */ /* 0x000fea0003800000 */
.L_x_91:
        /* <DEDUP_REMOVED lines=9> */
.L_x_94:
[----:B------:R-:W-:Y:S05]  /*3f70*/  BSYNC B1 ;  /* 0x0000000000017941 */ /* 0x000fea0003800000 */
.L_x_93:
        /* <DEDUP_REMOVED lines=9> */
.L_x_96:
[----:B------:R-:W-:Y:S05]  /*4010*/  BSYNC B1 ;  /* 0x0000000000017941 */ /* 0x000fea0003800000 */
.L_x_95:
        /* <DEDUP_REMOVED lines=10> */
.L_x_98:
[----:B------:R-:W-:Y:S05]  /*40c0*/  BSYNC B1 ;  /* 0x0000000000017941 */ /* 0x000fea0003800000 */
.L_x_97:
        /* <DEDUP_REMOVED lines=10> */
.L_x_100:
[----:B------:R-:W-:Y:S05]  /*4170*/  BSYNC B1 ;  /* 0x0000000000017941 */ /* 0x000fea0003800000 */
.L_x_99:
        /* <DEDUP_REMOVED lines=9> */
.L_x_102:
[----:B------:R-:W-:Y:S05]  /*4210*/  BSYNC B1 ;  /* 0x0000000000017941 */ /* 0x000fea0003800000 */
.L_x_101:
        /* <DEDUP_REMOVED lines=9> */
.L_x_104:
[----:B------:R-:W-:Y:S05]  /*42b0*/  BSYNC B1 ;  /* 0x0000000000017941 */ /* 0x000fea0003800000 */
.L_x_103:
        /* <DEDUP_REMOVED lines=10> */
.L_x_106:
[----:B------:R-:W-:Y:S05]  /*4360*/  BSYNC B1 ;  /* 0x0000000000017941 */ /* 0x000fea0003800000 */
.L_x_105:
        /* <DEDUP_REMOVED lines=10> */
.L_x_108:
[----:B------:R-:W-:Y:S05]  /*4410*/  BSYNC B1 ;  /* 0x0000000000017941 */ /* 0x000fea0003800000 */
.L_x_107:
        /* <DEDUP_REMOVED lines=9> */
.L_x_110:
[----:B------:R-:W-:Y:S05]  /*44b0*/  BSYNC B1 ;  /* 0x0000000000017941 */ /* 0x000fea0003800000 */
.L_x_109:
        /* <DEDUP_REMOVED lines=9> */
.L_x_112:
[----:B------:R-:W-:Y:S05]  /*4550*/  BSYNC B1 ;  /* 0x0000000000017941 */ /* 0x000fea0003800000 */
.L_x_111:
        /* <DEDUP_REMOVED lines=10> */
.L_x_114:
[----:B------:R-:W-:Y:S05]  /*4600*/  BSYNC B1 ;  /* 0x0000000000017941 */ /* 0x000fea0003800000 */
.L_x_113:
        /* <DEDUP_REMOVED lines=10> */
.L_x_116:
[----:B------:R-:W-:Y:S05]  /*46b0*/  BSYNC B1 ;  /* 0x0000000000017941 */ /* 0x000fea0003800000 */
.L_x_115:
        /* <DEDUP_REMOVED lines=9> */
.L_x_118:
[----:B------:R-:W-:Y:S05]  /*4750*/  BSYNC B1 ;  /* 0x0000000000017941 */ /* 0x000fea0003800000 */
.L_x_117:
        /* <DEDUP_REMOVED lines=9> */
.L_x_120:
[----:B------:R-:W-:Y:S05]  /*47f0*/  BSYNC B1 ;  /* 0x0000000000017941 */ /* 0x000fea0003800000 */
.L_x_119:
        /* <DEDUP_REMOVED lines=10> */
.L_x_122:
[----:B------:R-:W-:Y:S05]  /*48a0*/  BSYNC B1 ;  /* 0x0000000000017941 */ /* 0x000fea0003800000 */
.L_x_121:
        /* <DEDUP_REMOVED lines=10> */
.L_x_124:
[----:B------:R-:W-:Y:S05]  /*4950*/  BSYNC B1 ;  /* 0x0000000000017941 */ /* 0x000fea0003800000 */
.L_x_123:
        /* <DEDUP_REMOVED lines=9> */
.L_x_126:
[----:B------:R-:W-:Y:S05]  /*49f0*/  BSYNC B1 ;  /* 0x0000000000017941 */ /* 0x000fea0003800000 */
.L_x_125:
        /* <DEDUP_REMOVED lines=9> */
.L_x_128:
[----:B------:R-:W-:Y:S05]  /*4a90*/  BSYNC B1 ;  /* 0x0000000000017941 */ /* 0x000fea0003800000 */
.L_x_127:
        /* <DEDUP_REMOVED lines=10> */
.L_x_130:
[----:B------:R-:W-:Y:S05]  /*4b40*/  BSYNC B1 ;  /* 0x0000000000017941 */ /* 0x000fea0003800000 */
.L_x_129:
        /* <DEDUP_REMOVED lines=10> */
.L_x_132:
[----:B------:R-:W-:Y:S05]  /*4bf0*/  BSYNC B1 ;  /* 0x0000000000017941 */ /* 0x000fea0003800000 */
.L_x_131:
        /* <DEDUP_REMOVED lines=9> */
.L_x_134:
[----:B------:R-:W-:Y:S05]  /*4c90*/  BSYNC B1 ;  /* 0x0000000000017941 */ /* 0x000fea0003800000 */
.L_x_133:
        /* <DEDUP_REMOVED lines=9> */
.L_x_136:
[----:B------:R-:W-:Y:S05]  /*4d30*/  BSYNC B1 ;  /* 0x0000000000017941 */ /* 0x000fea0003800000 */
.L_x_135:
        /* <DEDUP_REMOVED lines=10> */
.L_x_138:
[----:B------:R-:W-:Y:S05]  /*4de0*/  BSYNC B1 ;  /* 0x0000000000017941 */ /* 0x000fea0003800000 */
.L_x_137:
        /* <DEDUP_REMOVED lines=10> */
.L_x_140:
[----:B------:R-:W-:Y:S05]  /*4e90*/  BSYNC B1 ;  /* 0x0000000000017941 */ /* 0x000fea0003800000 */
.L_x_139:
        /* <DEDUP_REMOVED lines=9> */
.L_x_142:
[----:B------:R-:W-:Y:S05]  /*4f30*/  BSYNC B1 ;  /* 0x0000000000017941 */ /* 0x000fea0003800000 */
.L_x_141:
        /* <DEDUP_REMOVED lines=9> */
.L_x_144:
[----:B------:R-:W-:Y:S05]  /*4fd0*/  BSYNC B1 ;  /* 0x0000000000017941 */ /* 0x000fea0003800000 */
.L_x_143:
        /* <DEDUP_REMOVED lines=10> */
.L_x_146:
[----:B------:R-:W-:Y:S05]  /*5080*/  BSYNC B1 ;  /* 0x0000000000017941 */ /* 0x000fea0003800000 */
.L_x_145:
        /* <DEDUP_REMOVED lines=10> */
.L_x_148:
[----:B------:R-:W-:Y:S05]  /*5130*/  BSYNC B1 ;  /* 0x0000000000017941 */ /* 0x000fea0003800000 */
.L_x_147:
        /* <DEDUP_REMOVED lines=9> */
.L_x_150:
[----:B------:R-:W-:Y:S05]  /*51d0*/  BSYNC B1 ;  /* 0x0000000000017941 */ /* 0x000fea0003800000 */
.L_x_149:
        /* <DEDUP_REMOVED lines=9> */
.L_x_152:
[----:B------:R-:W-:Y:S05]  /*5270*/  BSYNC B1 ;  /* 0x0000000000017941 */ /* 0x000fea0003800000 */
.L_x_151:
        /* <DEDUP_REMOVED lines=10> */
.L_x_154:
[----:B------:R-:W-:Y:S05]  /*5320*/  BSYNC B1 ;  /* 0x0000000000017941 */ /* 0x000fea0003800000 */
.L_x_153:
        /* <DEDUP_REMOVED lines=10> */
.L_x_156:
[----:B------:R-:W-:Y:S05]  /*53d0*/  BSYNC B1 ;  /* 0x0000000000017941 */ /* 0x000fea0003800000 */
.L_x_155:
        /* <DEDUP_REMOVED lines=9> */
.L_x_158:
[----:B------:R-:W-:Y:S05]  /*5470*/  BSYNC B1 ;  /* 0x0000000000017941 */ /* 0x000fea0003800000 */
.L_x_157:
        /* <DEDUP_REMOVED lines=9> */
.L_x_160:
[----:B------:R-:W-:Y:S05]  /*5510*/  BSYNC B1 ;  /* 0x0000000000017941 */ /* 0x000fea0003800000 */
.L_x_159:
        /* <DEDUP_REMOVED lines=10> */
.L_x_162:
[----:B------:R-:W-:Y:S05]  /*55c0*/  BSYNC B1 ;  /* 0x0000000000017941 */ /* 0x000fea0003800000 */
.L_x_161:
        /* <DEDUP_REMOVED lines=10> */
.L_x_164:
[----:B------:R-:W-:Y:S05]  /*5670*/  BSYNC B1 ;  /* 0x0000000000017941 */ /* 0x000fea0003800000 */
.L_x_163:
        /* <DEDUP_REMOVED lines=9> */
.L_x_166:
[----:B------:R-:W-:Y:S05]  /*5710*/  BSYNC B1 ;  /* 0x0000000000017941 */ /* 0x000fea0003800000 */
.L_x_165:
        /* <DEDUP_REMOVED lines=9> */
.L_x_168:
[----:B------:R-:W-:Y:S05]  /*57b0*/  BSYNC B1 ;  /* 0x0000000000017941 */ /* 0x000fea0003800000 */
.L_x_167:
        /* <DEDUP_REMOVED lines=10> */
.L_x_170:
[----:B------:R-:W-:Y:S05]  /*5860*/  BSYNC B1 ;  /* 0x0000000000017941 */ /* 0x000fea0003800000 */
.L_x_169:
        /* <DEDUP_REMOVED lines=10> */
.L_x_172:
[----:B------:R-:W-:Y:S05]  /*5910*/  BSYNC B1 ;  /* 0x0000000000017941 */ /* 0x000fea0003800000 */
.L_x_171:
        /* <DEDUP_REMOVED lines=9> */
.L_x_174:
[----:B------:R-:W-:Y:S05]  /*59b0*/  BSYNC B1 ;  /* 0x0000000000017941 */ /* 0x000fea0003800000 */
.L_x_173:
        /* <DEDUP_REMOVED lines=9> */
.L_x_176:
[----:B------:R-:W-:Y:S05]  /*5a50*/  BSYNC B1 ;  /* 0x0000000000017941 */ /* 0x000fea0003800000 */
.L_x_175:
        /* <DEDUP_REMOVED lines=10> */
.L_x_178:
[----:B------:R-:W-:Y:S05]  /*5b00*/  BSYNC B1 ;  /* 0x0000000000017941 */ /* 0x000fea0003800000 */
.L_x_177:
        /* <DEDUP_REMOVED lines=10> */
.L_x_180:
[----:B------:R-:W-:Y:S05]  /*5bb0*/  BSYNC B1 ;  /* 0x0000000000017941 */ /* 0x000fea0003800000 */
.L_x_179:
        /* <DEDUP_REMOVED lines=9> */
.L_x_182:
[----:B------:R-:W-:Y:S05]  /*5c50*/  BSYNC B1 ;  /* 0x0000000000017941 */ /* 0x000fea0003800000 */
.L_x_181:
        /* <DEDUP_REMOVED lines=9> */
.L_x_184:
[----:B------:R-:W-:Y:S05]  /*5cf0*/  BSYNC B1 ;  /* 0x0000000000017941 */ /* 0x000fea0003800000 */
.L_x_183:
        /* <DEDUP_REMOVED lines=10> */
.L_x_186:
[----:B------:R-:W-:Y:S05]  /*5da0*/  BSYNC B1 ;  /* 0x0000000000017941 */ /* 0x000fea0003800000 */
.L_x_185:
        /* <DEDUP_REMOVED lines=10> */
.L_x_188:
[----:B------:R-:W-:Y:S05]  /*5e50*/  BSYNC B1 ;  /* 0x0000000000017941 */ /* 0x000fea0003800000 */
.L_x_187:
        /* <DEDUP_REMOVED lines=9> */
.L_x_190:
[----:B------:R-:W-:Y:S05]  /*5ef0*/  BSYNC B1 ;  /* 0x0000000000017941 */ /* 0x000fea0003800000 */
.L_x_189:
        /* <DEDUP_REMOVED lines=9> */
.L_x_192:
[----:B------:R-:W-:Y:S05]  /*5f90*/  BSYNC B1 ;  /* 0x0000000000017941 */ /* 0x000fea0003800000 */
.L_x_191:
        /* <DEDUP_REMOVED lines=10> */
.L_x_194:
[----:B------:R-:W-:Y:S05]  /*6040*/  BSYNC B1 ;  /* 0x0000000000017941 */ /* 0x000fea0003800000 */
.L_x_193:
        /* <DEDUP_REMOVED lines=10> */
.L_x_196:
[----:B------:R-:W-:Y:S05]  /*60f0*/  BSYNC B1 ;  /* 0x0000000000017941 */ /* 0x000fea0003800000 */
.L_x_195:
        /* <DEDUP_REMOVED lines=9> */
.L_x_198:
[----:B------:R-:W-:Y:S05]  /*6190*/  BSYNC B1 ;  /* 0x0000000000017941 */ /* 0x000fea0003800000 */
.L_x_197:
        /* <DEDUP_REMOVED lines=9> */
.L_x_200:
[----:B------:R-:W-:Y:S05]  /*6230*/  BSYNC B1 ;  /* 0x0000000000017941 */ /* 0x000fea0003800000 */
.L_x_199:
        /* <DEDUP_REMOVED lines=10> */
.L_x_202:
[----:B------:R-:W-:Y:S05]  /*62e0*/  BSYNC B1 ;  /* 0x0000000000017941 */ /* 0x000fea0003800000 */
.L_x_201:
        /* <DEDUP_REMOVED lines=10> */
.L_x_204:
[----:B------:R-:W-:Y:S05]  /*6390*/  BSYNC B1 ;  /* 0x0000000000017941 */ /* 0x000fea0003800000 */
.L_x_203:
        /* <DEDUP_REMOVED lines=9> */
.L_x_206:
[----:B------:R-:W-:Y:S05]  /*6430*/  BSYNC B1 ;  /* 0x0000000000017941 */ /* 0x000fea0003800000 */
.L_x_205:
        /* <DEDUP_REMOVED lines=9> */
.L_x_208:
[----:B------:R-:W-:Y:S05]  /*64d0*/  BSYNC B1 ;  /* 0x0000000000017941 */ /* 0x000fea0003800000 */
.L_x_207:
        /* <DEDUP_REMOVED lines=10> */
.L_x_210:
[----:B------:R-:W-:Y:S05]  /*6580*/  BSYNC B1 ;  /* 0x0000000000017941 */ /* 0x000fea0003800000 */
.L_x_209:
        /* <DEDUP_REMOVED lines=10> */
.L_x_212:
[----:B------:R-:W-:Y:S05]  /*6630*/  BSYNC B1 ;  /* 0x0000000000017941 */ /* 0x000fea0003800000 */
.L_x_211:
        /* <DEDUP_REMOVED lines=9> */
.L_x_214:
[----:B------:R-:W-:Y:S05]  /*66d0*/  BSYNC B1 ;  /* 0x0000000000017941 */ /* 0x000fea0003800000 */
.L_x_213:
        /* <DEDUP_REMOVED lines=9> */
.L_x_216:
[----:B------:R-:W-:Y:S05]  /*6770*/  BSYNC B1 ;  /* 0x0000000000017941 */ /* 0x000fea0003800000 */
.L_x_215:
        /* <DEDUP_REMOVED lines=10> */
.L_x_218:
[----:B------:R-:W-:Y:S05]  /*6820*/  BSYNC B1 ;  /* 0x0000000000017941 */ /* 0x000fea0003800000 */
.L_x_217:
        /* <DEDUP_REMOVED lines=10> */
.L_x_220:
[----:B------:R-:W-:Y:S05]  /*68d0*/  BSYNC B1 ;  /* 0x0000000000017941 */ /* 0x000fea0003800000 */
.L_x_219:
        /* <DEDUP_REMOVED lines=9> */
.L_x_222:
[----:B------:R-:W-:Y:S05]  /*6970*/  BSYNC B1 ;  /* 0x0000000000017941 */ /* 0x000fea0003800000 */
.L_x_221:
        /* <DEDUP_REMOVED lines=9> */
.L_x_224:
[----:B------:R-:W-:Y:S05]  /*6a10*/  BSYNC B1 ;  /* 0x0000000000017941 */ /* 0x000fea0003800000 */
.L_x_223:
        /* <DEDUP_REMOVED lines=10> */
.L_x_226:
[----:B------:R-:W-:Y:S05]  /*6ac0*/  BSYNC B1 ;  /* 0x0000000000017941 */ /* 0x000fea0003800000 */
.L_x_225:
        /* <DEDUP_REMOVED lines=10> */
.L_x_228:
[----:B------:R-:W-:Y:S05]  /*6b70*/  BSYNC B1 ;  /* 0x0000000000017941 */ /* 0x000fea0003800000 */
.L_x_227:
        /* <DEDUP_REMOVED lines=9> */
.L_x_230:
[----:B------:R-:W-:Y:S05]  /*6c10*/  BSYNC B1 ;  /* 0x0000000000017941 */ /* 0x000fea0003800000 */
.L_x_229:
        /* <DEDUP_REMOVED lines=9> */
.L_x_232:
[----:B------:R-:W-:Y:S05]  /*6cb0*/  BSYNC B1 ;  /* 0x0000000000017941 */ /* 0x000fea0003800000 */
.L_x_231:
        /* <DEDUP_REMOVED lines=10> */
.L_x_234:
[----:B------:R-:W-:Y:S05]  /*6d60*/  BSYNC B1 ;  /* 0x0000000000017941 */ /* 0x000fea0003800000 */
.L_x_233:
        /* <DEDUP_REMOVED lines=10> */
.L_x_236:
[----:B------:R-:W-:Y:S05]  /*6e10*/  BSYNC B1 ;  /* 0x0000000000017941 */ /* 0x000fea0003800000 */
.L_x_235:
        /* <DEDUP_REMOVED lines=9> */
.L_x_238:
[----:B------:R-:W-:Y:S05]  /*6eb0*/  BSYNC B1 ;  /* 0x0000000000017941 */ /* 0x000fea0003800000 */
.L_x_237:
        /* <DEDUP_REMOVED lines=9> */
.L_x_240:
[----:B------:R-:W-:Y:S05]  /*6f50*/  BSYNC B1 ;  /* 0x0000000000017941 */ /* 0x000fea0003800000 */
.L_x_239:
        /* <DEDUP_REMOVED lines=10> */
.L_x_242:
[----:B------:R-:W-:Y:S05]  /*7000*/  BSYNC B1 ;  /* 0x0000000000017941 */ /* 0x000fea0003800000 */
.L_x_241:
        /* <DEDUP_REMOVED lines=10> */
.L_x_244:
[----:B------:R-:W-:Y:S05]  /*70b0*/  BSYNC B1 ;  /* 0x0000000000017941 */ /* 0x000fea0003800000 */
.L_x_243:
        /* <DEDUP_REMOVED lines=9> */
.L_x_246:
[----:B------:R-:W-:Y:S05]  /*7150*/  BSYNC B1 ;  /* 0x0000000000017941 */ /* 0x000fea0003800000 */
.L_x_245:
        /* <DEDUP_REMOVED lines=9> */
.L_x_248:
[----:B------:R-:W-:Y:S05]  /*71f0*/  BSYNC B1 ;  /* 0x0000000000017941 */ /* 0x000fea0003800000 */
.L_x_247:
        /* <DEDUP_REMOVED lines=10> */
.L_x_250:
[----:B------:R-:W-:Y:S05]  /*72a0*/  BSYNC B1 ;  /* 0x0000000000017941 */ /* 0x000fea0003800000 */
.L_x_249:
        /* <DEDUP_REMOVED lines=10> */
.L_x_252:
[----:B------:R-:W-:Y:S05]  /*7350*/  BSYNC B1 ;  /* 0x0000000000017941 */ /* 0x000fea0003800000 */
.L_x_251:
        /* <DEDUP_REMOVED lines=9> */
.L_x_254:
[----:B------:R-:W-:Y:S05]  /*73f0*/  BSYNC B1 ;  /* 0x0000000000017941 */ /* 0x000fea0003800000 */
.L_x_253:
        /* <DEDUP_REMOVED lines=9> */
.L_x_256:
[----:B------:R-:W-:Y:S05]  /*7490*/  BSYNC B1 ;  /* 0x0000000000017941 */ /* 0x000fea0003800000 */
.L_x_255:
        /* <DEDUP_REMOVED lines=10> */
.L_x_258:
[----:B------:R-:W-:Y:S05]  /*7540*/  BSYNC B1 ;  /* 0x0000000000017941 */ /* 0x000fea0003800000 */
.L_x_257:
        /* <DEDUP_REMOVED lines=10> */
.L_x_260:
[----:B------:R-:W-:Y:S05]  /*75f0*/  BSYNC B1 ;  /* 0x0000000000017941 */ /* 0x000fea0003800000 */
.L_x_259:
        /* <DEDUP_REMOVED lines=9> */
.L_x_262:
[----:B------:R-:W-:Y:S05]  /*7690*/  BSYNC B1 ;  /* 0x0000000000017941 */ /* 0x000fea0003800000 */
.L_x_261:
        /* <DEDUP_REMOVED lines=9> */
.L_x_264:
[----:B------:R-:W-:Y:S05]  /*7730*/  BSYNC B1 ;  /* 0x0000000000017941 */ /* 0x000fea0003800000 */
.L_x_263:
        /* <DEDUP_REMOVED lines=10> */
.L_x_266:
[----:B------:R-:W-:Y:S05]  /*77e0*/  BSYNC B1 ;  /* 0x0000000000017941 */ /* 0x000fea0003800000 */
.L_x_265:
        /* <DEDUP_REMOVED lines=10> */
.L_x_268:
[----:B------:R-:W-:Y:S05]  /*7890*/  BSYNC B1 ;  /* 0x0000000000017941 */ /* 0x000fea0003800000 */
.L_x_267:
        /* <DEDUP_REMOVED lines=9> */
.L_x_270:
[----:B------:R-:W-:Y:S05]  /*7930*/  BSYNC B1 ;  /* 0x0000000000017941 */ /* 0x000fea0003800000 */
.L_x_269:
        /* <DEDUP_REMOVED lines=9> */
.L_x_272:
[----:B------:R-:W-:Y:S05]  /*79d0*/  BSYNC B1 ;  /* 0x0000000000017941 */ /* 0x000fea0003800000 */
.L_x_271:
        /* <DEDUP_REMOVED lines=10> */
.L_x_274:
[----:B------:R-:W-:Y:S05]  /*7a80*/  BSYNC B1 ;  /* 0x0000000000017941 */ /* 0x000fea0003800000 */
.L_x_273:
        /* <DEDUP_REMOVED lines=10> */
.L_x_276:
[----:B------:R-:W-:Y:S05]  /*7b30*/  BSYNC B1 ;  /* 0x0000000000017941 */ /* 0x000fea0003800000 */
.L_x_275:
        /* <DEDUP_REMOVED lines=9> */
.L_x_278:
[----:B------:R-:W-:Y:S05]  /*7bd0*/  BSYNC B1 ;  /* 0x0000000000017941 */ /* 0x000fea0003800000 */
.L_x_277:
        /* <DEDUP_REMOVED lines=9> */
.L_x_280:
[----:B------:R-:W-:Y:S05]  /*7c70*/  BSYNC B1 ;  /* 0x0000000000017941 */ /* 0x000fea0003800000 */
.L_x_279:
        /* <DEDUP_REMOVED lines=10> */
.L_x_282:
[----:B------:R-:W-:Y:S05]  /*7d20*/  BSYNC B1 ;  /* 0x0000000000017941 */ /* 0x000fea0003800000 */
.L_x_281:
        /* <DEDUP_REMOVED lines=10> */
.L_x_284:
[----:B------:R-:W-:Y:S05]  /*7dd0*/  BSYNC B1 ;  /* 0x0000000000017941 */ /* 0x000fea0003800000 */
.L_x_283:
        /* <DEDUP_REMOVED lines=9> */
.L_x_286:
[----:B------:R-:W-:Y:S05]  /*7e70*/  BSYNC B1 ;  /* 0x0000000000017941 */ /* 0x000fea0003800000 */
.L_x_285:
[----:B0----5:R-:W-:Y:S01]  /*7e80*/  HADD2.F32 R3, -RZ, R18.H0_H0 ;  /* 0x20000012ff037230 */ /* 0x021fe20000004100 */
[----:B------:R-:W-:Y:S01]  /*7e90*/  ISETP.GT.AND P0, PT, R4, 0x8, P0 ;  /* 0x000000080400780c */ /* 0x000fe20000704270 */
[----:B------:R-:W-:Y:S01]  /*7ea0*/  @P1 IMAD.MOV.U32 R2, RZ, RZ, R10 ;  /* 0x000000ffff021224 */ /* 0x000fe200078e000a */
[----:B------:R-:W-:Y:S02]  /*7eb0*/  BSSY B1, `(.L_x_287) ;  /* 0x0000009000017945 */ /* 0x000fe40003800000 */
[----:B------:R-:W-:-:S04]  /*7ec0*/  FMUL R3, R3, R22 ;  /* 0x0000001603037220 */ /* 0x000fc80000400000 */
[----:B------:R-:W-:-:S05]  /*7ed0*/  FFMA R3, R150, R23, R3 ;  /* 0x0000001796037223 */ /* 0x000fca0000000003 */
[----:B------:R-:W-:-:S04]  /*7ee0*/  F2FP.F16.F32.PACK_AB R3, RZ, R3 ;  /* 0x00000003ff03723e */ /* 0x000fc800000000ff */
[----:B------:R-:W-:Y:S01]  /*7ef0*/  PRMT R0, R3, 0x7610, R0 ;  /* 0x0000761003007816 */ /* 0x000fe20000000000 */
[----:B------:R-:W-:-:S05]  /*7f00*/  @P1 IMAD.MOV.U32 R3, RZ, RZ, R11 ;  /* 0x000000ffff031224 */ /* 0x000fca00078e000b */
[----:B------:R0:W-:Y:S01]  /*7f10*/  @P1 STG.E.U16 desc[UR50][R2.64+0x1f0], R0 ;  /* 0x0001f00002001986 */ /* 0x0001e2000c101532 */
[----:B------:R-:W-:Y:S05]  /*7f20*/  @!P0 BRA `(.L_x_288) ;  /* 0x0000000000048947 */ /* 0x000fea0003800000 */
[----:B------:R0:W5:Y:S02]  /*7f30*/  LDG.E.LTC128B.U16 R18, desc[UR50][R8.64+0x1f2] ;  /* 0x0001f23208127981 */ /* 0x000164000c1e1520 */
.L_x_288:
[----:B------:R-:W-:Y:S05]  /*7f40*/  BSYNC B1 ;  /* 0x0000000000017941 */ /* 0x000fea0003800000 */
.L_x_287:
[----:B------:R-:W-:Y:S05]  /*7f50*/  @!P0 BRA `(.L_x_289) ;  /* 0x0000002400408947 */ /* 0x000fea0003800000 */
[----:B0----5:R-:W-:-:S05]  /*7f60*/  HADD2.F32 R3, -RZ, R18.H0_H0 ;  /* 0x20000012ff037230 */ /* 0x021fca0000004100 */
[----:B------:R-:W-:-:S04]  /*7f70*/  FMUL R0, R3, R22 ;  /* 0x0000001603007220 */ /* 0x000fc80000400000 */
[----:B------:R-:W-:-:S05]  /*7f80*/  FFMA R0, R151, R23, R0 ;  /* 0x0000001797007223 */ /* 0x000fca0000000000 */
[----:B------:R-:W-:-:S05]  /*7f90*/  F2FP.F16.F32.PACK_AB R0, RZ, R0 ;  /* 0x00000000ff00723e */ /* 0x000fca00000000ff */
[----:B------:R0:W-:Y:S01]  /*7fa0*/  STG.E.U16 desc[UR50][R10.64+0x1f2], R0 ;  /* 0x0001f2000a007986 */ /* 0x0001e2000c101532 */
[----:B------:R-:W-:Y:S05]  /*7fb0*/  BRA `(.L_x_289) ;  /* 0x0000002400287947 */ /* 0x000fea0003800000 */
.L_x_36:
[----:B------:R-:W-:Y:S01]  /*7fc0*/  ISETP.GT.AND P0, PT, R0, 0x1, PT ;  /* 0x000000010000780c */ /* 0x000fe20003f04270 */
[----:B------:R-:W-:Y:S01]  /*7fd0*/  ULDC.64 UR4, c[0x0][0x5c0] ;  /* 0x0001700000047ab9 */ /* 0x000fe20000000a00 */
[-C--:B------:R-:W-:Y:S01]  /*7fe0*/  FMUL R24, R24, R23.reuse ;  /* 0x0000001718187220 */ /* 0x080fe20000400000 */
[-C--:B------:R-:W-:Y:S01]  /*7ff0*/  FMUL R25, R25, R23.reuse ;  /* 0x0000001719197220 */ /* 0x080fe20000400000 */
[----:B------:R-:W-:Y:S01]  /*8000*/  ISETP.GT.AND P3, PT, R4, RZ, P0 ;  /* 0x000000ff0400720c */ /* 0x000fe20000764270 */
[-C--:B------:R-:W-:Y:S01]  /*8010*/  FMUL R26, R26, R23.reuse ;  /* 0x000000171a1a7220 */ /* 0x080fe20000400000 */
[----:B------:R-:W-:Y:S01]  /*8020*/  LEA R2, P4, R172, UR4, 0x1 ;  /* 0x00000004ac027c11 */ /* 0x000fe2000f8808ff */
[-C--:B------:R-:W-:Y:S01]  /*8030*/  FMUL R27, R27, R23.reuse ;  /* 0x000000171b1b7220 */ /* 0x080fe20000400000 */
[----:B------:R-:W-:Y:S01]  /*8040*/  F2FP.F16.F32.PACK_AB R24, RZ, R24 ;  /* 0x00000018ff18723e */ /* 0x000fe200000000ff */
[-C--:B------:R-:W-:Y:S01]  /*8050*/  FMUL R28, R28, R23.reuse ;  /* 0x000000171c1c7220 */ /* 0x080fe20000400000 */
[----:B------:R-:W-:Y:S01]  /*8060*/  LEA.HI.X R3, R172, UR5, R175, 0x1, P4 ;  /* 0x00000005ac037c11 */ /* 0x000fe2000a0f0caf */
[----:B------:R-:W-:Y:S01]  /*8070*/  FMUL R29, R29, R23 ;  /* 0x000000171d1d7220 */ /* 0x000fe20000400000 */
[----:B------:R-:W-:Y:S01]  /*8080*/  F2FP.F16.F32.PACK_AB R25, RZ, R25 ;  /* 0x00000019ff19723e */ /* 0x000fe200000000ff */
[-C--:B------:R-:W-:Y:S01]  /*8090*/  FMUL R30, R30, R23.reuse ;  /* 0x000000171e1e7220 */ /* 0x080fe20000400000 */
[C---:B------:R-:W-:Y:S01]  /*80a0*/  SHF.L.U64.HI R11, R10.reuse, 0x4, R11 ;  /* 0x000000040a0b7819 */ /* 0x040fe2000001020b */
[----:B------:R-:W-:Y:S01]  /*80b0*/  @P1 STG.E.U16 desc[UR50][R2.64], R24 ;  /* 0x0000001802001986 */ /* 0x000fe2000c101532 */
[----:B------:R-:W-:Y:S01]  /*80c0*/  LEA R6, P4, R10, R2, 0x4 ;  /* 0x000000020a067211 */ /* 0x000fe200078820ff */
[-C--:B------:R-:W-:Y:S01]  /*80d0*/  FMUL R31, R31, R23.reuse ;  /* 0x000000171f1f7220 */ /* 0x080fe20000400000 */
[----:B------:R-:W-:Y:S01]  /*80e0*/  ISETP.GT.AND P2, PT, R4, 0x8, P2 ;  /* 0x000000080400780c */ /* 0x000fe20001744270 */
[----:B------:R-:W-:Y:S01]  /*80f0*/  @P3 STG.E.U16 desc[UR50][R2.64+0x2], R25 ;  /* 0x0000021902003986 */ /* 0x000fe2000c101532 */
[----:B------:R-:W-:Y:S01]  /*8100*/  ISETP.GT.AND P1, PT, R0, 0x8, PT ;  /* 0x000000080000780c */ /* 0x000fe20003f24270 */
[----:B------:R-:W-:Y:S01]  /*8110*/  IMAD.X R7, R11, 0x1, R3, P4 ;  /* 0x000000010b077824 */ /* 0x000fe200020e0603 */
[----:B------:R-:W-:Y:S01]  /*8120*/  ISETP.GT.AND P3, PT, R4, 0x8, P0 ;  /* 0x000000080400780c */ /* 0x000fe20000764270 */
[-C--:B------:R-:W-:Y:S01]  /*8130*/  FMUL R32, R32, R23.reuse ;  /* 0x0000001720207220 */ /* 0x080fe20000400000 */
[----:B------:R-:W-:Y:S01]  /*8140*/  ISETP.GT.AND P0, PT, R0, 0x9, PT ;  /* 0x000000090000780c */ /* 0x000fe20003f04270 */
[-C--:B------:R-:W-:Y:S01]  /*8150*/  FMUL R33, R33, R23.reuse ;  /* 0x0000001721217220 */ /* 0x080fe20000400000 */
[----:B------:R-:W-:Y:S01]  /*8160*/  ISETP.GT.AND P5, PT, R4, RZ, P1 ;  /* 0x000000ff0400720c */ /* 0x000fe20000fa4270 */
[-C--:B------:R-:W-:Y:S01]  /*8170*/  FMUL R34, R34, R23.reuse ;  /* 0x0000001722227220 */ /* 0x080fe20000400000 */
[----:B------:R-:W-:Y:S01]  /*8180*/  ISETP.GT.AND P4, PT, R4, RZ, P0 ;  /* 0x000000ff0400720c */ /* 0x000fe20000784270 */
[-C--:B------:R-:W-:Y:S01]  /*8190*/  FMUL R35, R35, R23.reuse ;  /* 0x0000001723237220 */ /* 0x080fe20000400000 */
[----:B------:R-:W-:Y:S01]  /*81a0*/  F2FP.F16.F32.PACK_AB R26, RZ, R26 ;  /* 0x0000001aff1a723e */ /* 0x000fe200000000ff */
[----:B------:R-:W-:Y:S01]  /*81b0*/  FMUL R36, R36, R23 ;  /* 0x0000001724247220 */ /* 0x000fe20000400000 */
[----:B------:R-:W-:Y:S01]  /*81c0*/  F2FP.F16.F32.PACK_AB R27, RZ, R27 ;  /* 0x0000001bff1b723e */ /* 0x000fe200000000ff */
[----:B------:R-:W-:Y:S01]  /*81d0*/  FMUL R37, R37, R23 ;  /* 0x0000001725257220 */ /* 0x000fe20000400000 */
[----:B------:R-:W-:Y:S01]  /*81e0*/  F2FP.F16.F32.PACK_AB R28, RZ, R28 ;  /* 0x0000001cff1c723e */ /* 0x000fe200000000ff */
[----:B------:R-:W-:Y:S01]  /*81f0*/  @P2 STG.E.U16 desc[UR50][R6.64], R26 ;  /* 0x0000001a06002986 */ /* 0x000fe2000c101532 */
[----:B------:R-:W-:Y:S01]  /*8200*/  F2FP.F16.F32.PACK_AB R29, RZ, R29 ;  /* 0x0000001dff1d723e */ /* 0x000fe200000000ff */
[-C--:B------:R-:W-:Y:S01]  /*8210*/  FMUL R38, R38, R23.reuse ;  /* 0x0000001726267220 */ /* 0x080fe20000400000 */
[----:B------:R-:W-:Y:S01]  /*8220*/  ISETP.GT.AND P1, PT, R4, 0x8, P1 ;  /* 0x000000080400780c */ /* 0x000fe20000f24270 */
[----:B------:R-:W-:Y:S01]  /*8230*/  @P3 STG.E.U16 desc[UR50][R6.64+0x2], R27 ;  /* 0x0000021b06003986 */ /* 0x000fe2000c101532 */
[----:B------:R-:W-:Y:S01]  /*8240*/  ISETP.GT.AND P3, PT, R0, 0x10, PT ;  /* 0x000000100000780c */ /* 0x000fe20003f64270 */
[-C--:B------:R-:W-:Y:S01]  /*8250*/  FMUL R39, R39, R23.reuse ;  /* 0x0000001727277220 */ /* 0x080fe20000400000 */
[----:B------:R-:W-:Y:S01]  /*8260*/  ISETP.GT.AND P2, PT, R4, 0x8, P0 ;  /* 0x000000080400780c */ /* 0x000fe20000744270 */
[----:B------:R-:W-:Y:S01]  /*8270*/  @P5 STG.E.U16 desc[UR50][R2.64+0x10], R28 ;  /* 0x0000101c02005986 */ /* 0x000fe2000c101532 */
[----:B------:R-:W-:Y:S01]  /*8280*/  ISETP.GT.AND P0, PT, R0, 0x11, PT ;  /* 0x000000110000780c */ /* 0x000fe20003f04270 */
[-C--:B------:R-:W-:Y:S01]  /*8290*/  FMUL R40, R40, R23.reuse ;  /* 0x0000001728287220 */ /* 0x080fe20000400000 */
[----:B------:R-:W-:Y:S01]  /*82a0*/  F2FP.F16.F32.PACK_AB R30, RZ, R30 ;  /* 0x0000001eff1e723e */ /* 0x000fe200000000ff */
[----:B------:R-:W-:Y:S01]  /*82b0*/  @P4 STG.E.U16 desc[UR50][R2.64+0x12], R29 ;  /* 0x0000121d02004986 */ /* 0x000fe2000c101532 */
[C---:B------:R-:W-:Y:S01]  /*82c0*/  ISETP.GT.AND P4, PT, R4.reuse, RZ, P3 ;  /* 0x000000ff0400720c */ /* 0x040fe20001f84270 */
[----:B------:R-:W-:Y:S01]  /*82d0*/  FMUL R41, R41, R23 ;  /* 0x0000001729297220 */ /* 0x000fe20000400000 */
[----:B------:R-:W-:Y:S01]  /*82e0*/  ISETP.GT.AND P5, PT, R4, RZ, P0 ;  /* 0x000000ff0400720c */ /* 0x000fe200007a4270 */
[----:B------:R-:W-:Y:S01]  /*82f0*/  @P1 STG.E.U16 desc[UR50][R6.64+0x10], R30 ;  /* 0x0000101e06001986 */ /* 0x000fe2000c101532 */
[----:B------:R-:W-:Y:S01]  /*8300*/  F2FP.F16.F32.PACK_AB R31, RZ, R31 ;  /* 0x0000001fff1f723e */ /* 0x000fe200000000ff */
[-C--:B------:R-:W-:Y:S01]  /*8310*/  FMUL R42, R42, R23.reuse ;  /* 0x000000172a2a7220 */ /* 0x080fe20000400000 */
[----:B------:R-:W-:Y:S01]  /*8320*/  F2FP.F16.F32.PACK_AB R32, RZ, R32 ;  /* 0x00000020ff20723e */ /* 0x000fe200000000ff */
[----:B------:R-:W-:Y:S01]  /*8330*/  FMUL R43, R43, R23 ;  /* 0x000000172b2b7220 */ /* 0x000fe20000400000 */
[----:B------:R-:W-:Y:S01]  /*8340*/  ISETP.GT.AND P1, PT, R4, 0x8, P3 ;  /* 0x000000080400780c */ /* 0x000fe20001f24270 */
[----:B------:R-:W-:Y:S01]  /*8350*/  @P2 STG.E.U16 desc[UR50][R6.64+0x12], R31 ;  /* 0x0000121f06002986 */ /* 0x000fe2000c101532 */
[----:B------:R-:W-:Y:S01]  /*8360*/  F2FP.F16.F32.PACK_AB R33, RZ, R33 ;  /* 0x00000021ff21723e */ /* 0x000fe200000000ff */
[-C--:B------:R-:W-:Y:S01]  /*8370*/  FMUL R44, R44, R23.reuse ;  /* 0x000000172c2c7220 */ /* 0x080fe20000400000 */
[----:B------:R-:W-:Y:S01]  /*8380*/  ISETP.GT.AND P3, PT, R0, 0x18, PT ;  /* 0x000000180000780c */ /* 0x000fe20003f64270 */
[----:B------:R-:W-:Y:S01]  /*8390*/  @P4 STG.E.U16 desc[UR50][R2.64+0x20], R32 ;  /* 0x0000202002004986 */ /* 0x000fe2000c101532 */
[----:B------:R-:W-:Y:S01]  /*83a0*/  ISETP.GT.AND P2, PT, R4, 0x8, P0 ;  /* 0x000000080400780c */ /* 0x000fe20000744270 */
[-C--:B------:R-:W-:Y:S01]  /*83b0*/  FMUL R45, R45, R23.reuse ;  /* 0x000000172d2d7220 */ /* 0x080fe20000400000 */
[----:B------:R-:W-:Y:S01]  /*83c0*/  ISETP.GT.AND P0, PT, R0, 0x19, PT ;  /* 0x000000190000780c */ /* 0x000fe20003f04270 */
[----:B------:R-:W-:Y:S01]  /*83d0*/  @P5 STG.E.U16 desc[UR50][R2.64+0x22], R33 ;  /* 0x0000222102005986 */ /* 0x000fe2000c101532 */
[----:B------:R-:W-:Y:S01]  /*83e0*/  ISETP.GT.AND P4, PT, R4, RZ, P3 ;  /* 0x000000ff0400720c */ /* 0x000fe20001f84270 */
[-C--:B------:R-:W-:Y:S01]  /*83f0*/  FMUL R46, R46, R23.reuse ;  /* 0x000000172e2e7220 */ /* 0x080fe20000400000 */
[----:B------:R-:W-:Y:S01]  /*8400*/  ISETP.GT.AND P5, PT, R4, RZ, P0 ;  /* 0x000000ff0400720c */ /* 0x000fe200007a4270 */
[-C--:B------:R-:W-:Y:S01]  /*8410*/  FMUL R47, R47, R23.reuse ;  /* 0x000000172f2f7220 */ /* 0x080fe20000400000 */
[----:B------:R-:W-:Y:S01]  /*8420*/  F2FP.F16.F32.PACK_AB R34, RZ, R34 ;  /* 0x00000022ff22723e */ /* 0x000fe200000000ff */
[----:B------:R-:W-:Y:S01]  /*8430*/  FMUL R48, R48, R23 ;  /* 0x0000001730307220 */ /* 0x000fe20000400000 */
[----:B------:R-:W-:Y:S01]  /*8440*/  F2FP.F16.F32.PACK_AB R35, RZ, R35 ;  /* 0x00000023ff23723e */ /* 0x000fe200000000ff */
[-C--:B------:R-:W-:Y:S01]  /*8450*/  FMUL R49, R49, R23.reuse ;  /* 0x0000001731317220 */ /* 0x080fe20000400000 */
[----:B------:R-:W-:Y:S01]  /*8460*/  F2FP.F16.F32.PACK_AB R36, RZ, R36 ;  /* 0x00000024ff24723e */ /* 0x000fe200000000ff */
[----:B------:R-:W-:Y:S01]  /*8470*/  @P1 STG.E.U16 desc[UR50][R6.64+0x20], R34 ;  /* 0x0000202206001986 */ /* 0x000fe2000c101532 */
[----:B------:R-:W-:Y:S01]  /*8480*/  ISETP.GT.AND P1, PT, R4, 0x8, P3 ;  /* 0x000000080400780c */ /* 0x000fe20001f24270 */
[----:B------:R-:W-:Y:S01]  /*8490*/  FMUL R50, R50, R23 ;  /* 0x0000001732327220 */ /* 0x000fe20000400000 */
[----:B------:R-:W-:Y:S01]  /*84a0*/  F2FP.F16.F32.PACK_AB R37, RZ, R37 ;  /* 0x00000025ff25723e */ /* 0x000fe200000000ff */
[----:B------:R-:W-:Y:S01]  /*84b0*/  @P2 STG.E.U16 desc[UR50][R6.64+0x22], R35 ;  /* 0x0000222306002986 */ /* 0x000fe2000c101532 */
[----:B------:R-:W-:Y:S01]  /*84c0*/  ISETP.GT.AND P3, PT, R0, 0x20, PT ;  /* 0x000000200000780c */ /* 0x000fe20003f64270 */
[-C--:B------:R-:W-:Y:S01]  /*84d0*/  FMUL R51, R51, R23.reuse ;  /* 0x0000001733337220 */ /* 0x080fe20000400000 */
[----:B------:R-:W-:Y:S01]  /*84e0*/  ISETP.GT.AND P2, PT, R4, 0x8, P0 ;  /* 0x000000080400780c */ /* 0x000fe20000744270 */
[----:B------:R-:W-:Y:S01]  /*84f0*/  @P4 STG.E.U16 desc[UR50][R2.64+0x30], R36 ;  /* 0x0000302402004986 */ /* 0x000fe2000c101532 */
[----:B------:R-:W-:Y:S01]  /*8500*/  ISETP.GT.AND P0, PT, R0, 0x21, PT ;  /* 0x000000210000780c */ /* 0x000fe20003f04270 */
[-C--:B------:R-:W-:Y:S01]  /*8510*/  FMUL R52, R52, R23.reuse ;  /* 0x0000001734347220 */ /* 0x080fe20000400000 */
[C---:B------:R-:W-:Y:S01]  /*8520*/  ISETP.GT.AND P4, PT, R4.reuse, RZ, P3 ;  /* 0x000000ff0400720c */ /* 0x040fe20001f84270 */
[----:B------:R-:W-:Y:S01]  /*8530*/  @P5 STG.E.U16 desc[UR50][R2.64+0x32], R37 ;  /* 0x0000322502005986 */ /* 0x000fe2000c101532 */
        /* <DEDUP_REMOVED lines=328> */
[----:B------:R-:W-:-:S02]  /*99c0*/  ISETP.GT.AND P1, PT, R4, 0x8, P3 ;  /* 0x000000080400780c */ /* 0x000fc40001f24270 */
[----:B------:R-:W-:Y:S01]  /*99d0*/  F2FP.F16.F32.PACK_AB R105, RZ, R105 ;  /* 0x00000069ff69723e */ /* 0x000fe200000000ff */
[----:B------:R-:W-:Y:S01]  /*99e0*/  @P2 STG.E.U16 desc[UR50][R6.64+0x132], R103 ;  /* 0x0001326706002986 */ /* 0x000fe2000c101532 */
[----:B------:R-:W-:Y:S02]  /*99f0*/  ISETP.GT.AND P3, PT, R0, 0xa8, PT ;  /* 0x000000a80000780c */ /* 0x000fe40003f64270 */
[----:B------:R-:W-:Y:S01]  /*9a00*/  ISETP.GT.AND P2, PT, R4, 0x8, P0 ;  /* 0x000000080400780c */ /* 0x000fe20000744270 */
[----:B------:R-:W-:Y:S01]  /*9a10*/  @P4 STG.E.U16 desc[UR50][R2.64+0x140], R104 ;  /* 0x0001406802004986 */ /* 0x000fe2000c101532 */
[----:B------:R-:W-:Y:S02]  /*9a20*/  ISETP.GT.AND P0, PT, R0, 0xa9, PT ;  /* 0x000000a90000780c */ /* 0x000fe40003f04270 */
[C---:B------:R-:W-:Y:S01]  /*9a30*/  ISETP.GT.AND P4, PT, R4.reuse, RZ, P3 ;  /* 0x000000ff0400720c */ /* 0x040fe20001f84270 */
[----:B------:R-:W-:Y:S01]  /*9a40*/  @P5 STG.E.U16 desc[UR50][R2.64+0x142], R105 ;  /* 0x0001426902005986 */ /* 0x000fe2000c101532 */
[----:B------:R-:W-:-:S02]  /*9a50*/  ISETP.GT.AND P5, PT, R4, RZ, P0 ;  /* 0x000000ff0400720c */ /* 0x000fc400007a4270 */
[----:B------:R-:W-:Y:S02]  /*9a60*/  F2FP.F16.F32.PACK_AB R106, RZ, R106 ;  /* 0x0000006aff6a723e */ /* 0x000fe400000000ff */
[----:B------:R-:W-:Y:S02]  /*9a70*/  F2FP.F16.F32.PACK_AB R107, RZ, R107 ;  /* 0x0000006bff6b723e */ /* 0x000fe400000000ff */
[----:B------:R-:W-:Y:S01]  /*9a80*/  F2FP.F16.F32.PACK_AB R108, RZ, R108 ;  /* 0x0000006cff6c723e */ /* 0x000fe200000000ff */
[----:B------:R-:W-:Y:S01]  /*9a90*/  @P1 STG.E.U16 desc[UR50][R6.64+0x140], R106 ;  /* 0x0001406a06001986 */ /* 0x000fe2000c101532 */
[----:B------:R-:W-:Y:S02]  /*9aa0*/  ISETP.GT.AND P1, PT, R4, 0x8, P3 ;  /* 0x000000080400780c */ /* 0x000fe40001f24270 */
[----:B------:R-:W-:Y:S01]  /*9ab0*/  F2FP.F16.F32.PACK_AB R109, RZ, R109 ;  /* 0x0000006dff6d723e */ /* 0x000fe200000000ff */
[----:B------:R-:W-:Y:S01]  /*9ac0*/  @P2 STG.E.U16 desc[UR50][R6.64+0x142], R107 ;  /* 0x0001426b06002986 */ /* 0x000fe2000c101532 */
[----:B------:R-:W-:-:S02]  /*9ad0*/  ISETP.GT.AND P3, PT, R0, 0xb0, PT ;  /* 0x000000b00000780c */ /* 0x000fc40003f64270 */
[----:B------:R-:W-:Y:S01]  /*9ae0*/  ISETP.GT.AND P2, PT, R4, 0x8, P0 ;  /* 0x000000080400780c */ /* 0x000fe20000744270 */
[----:B------:R-:W-:Y:S01]  /*9af0*/  @P4 STG.E.U16 desc[UR50][R2.64+0x150], R108 ;  /* 0x0001506c02004986 */ /* 0x000fe2000c101532 */
[----:B------:R-:W-:Y:S02]  /*9b00*/  ISETP.GT.AND P0, PT, R0, 0xb1, PT ;  /* 0x000000b10000780c */ /* 0x000fe40003f04270 */
[C---:B------:R-:W-:Y:S01]  /*9b10*/  ISETP.GT.AND P4, PT, R4.reuse, RZ, P3 ;  /* 0x000000ff0400720c */ /* 0x040fe20001f84270 */
[----:B------:R-:W-:Y:S01]  /*9b20*/  @P5 STG.E.U16 desc[UR50][R2.64+0x152], R109 ;  /* 0x0001526d02005986 */ /* 0x000fe2000c101532 */
[----:B------:R-:W-:Y:S02]  /*9b30*/  ISETP.GT.AND P5, PT, R4, RZ, P0 ;  /* 0x000000ff0400720c */ /* 0x000fe400007a4270 */
[----:B------:R-:W-:Y:S02]  /*9b40*/  F2FP.F16.F32.PACK_AB R110, RZ, R110 ;  /* 0x0000006eff6e723e */ /* 0x000fe400000000ff */
[----:B------:R-:W-:-:S02]  /*9b50*/  F2FP.F16.F32.PACK_AB R111, RZ, R111 ;  /* 0x0000006fff6f723e */ /* 0x000fc400000000ff */
[----:B------:R-:W-:Y:S01]  /*9b60*/  F2FP.F16.F32.PACK_AB R112, RZ, R112 ;  /* 0x00000070ff70723e */ /* 0x000fe200000000ff */
[----:B------:R-:W-:Y:S01]  /*9b70*/  @P1 STG.E.U16 desc[UR50][R6.64+0x150], R110 ;  /* 0x0001506e06001986 */ /* 0x000fe2000c101532 */
[----:B------:R-:W-:Y:S02]  /*9b80*/  ISETP.GT.AND P1, PT, R4, 0x8, P3 ;  /* 0x000000080400780c */ /* 0x000fe40001f24270 */
[----:B------:R-:W-:Y:S01]  /*9b90*/  F2FP.F16.F32.PACK_AB R113, RZ, R113 ;  /* 0x00000071ff71723e */ /* 0x000fe200000000ff */
[----:B------:R-:W-:Y:S01]  /*9ba0*/  @P2 STG.E.U16 desc[UR50][R6.64+0x152], R111 ;  /* 0x0001526f06002986 */ /* 0x000fe2000c101532 */
[----:B------:R-:W-:Y:S02]  /*9bb0*/  ISETP.GT.AND P3, PT, R0, 0xb8, PT ;  /* 0x000000b80000780c */ /* 0x000fe40003f64270 */
[----:B------:R-:W-:Y:S01]  /*9bc0*/  ISETP.GT.AND P2, PT, R4, 0x8, P0 ;  /* 0x000000080400780c */ /* 0x000fe20000744270 */
[----:B------:R-:W-:Y:S01]  /*9bd0*/  @P4 STG.E.U16 desc[UR50][R2.64+0x160], R112 ;  /* 0x0001607002004986 */ /* 0x000fe2000c101532 */
[----:B------:R-:W-:-:S02]  /*9be0*/  ISETP.GT.AND P0, PT, R0, 0xb9, PT ;  /* 0x000000b90000780c */ /* 0x000fc40003f04270 */
[C---:B------:R-:W-:Y:S01]  /*9bf0*/  ISETP.GT.AND P4, PT, R4.reuse, RZ, P3 ;  /* 0x000000ff0400720c */ /* 0x040fe20001f84270 */
[----:B------:R-:W-:Y:S01]  /*9c00*/  @P5 STG.E.U16 desc[UR50][R2.64+0x162], R113 ;  /* 0x0001627102005986 */ /* 0x000fe2000c101532 */
[C---:B------:R-:W-:Y:S02]  /*9c10*/  ISETP.GT.AND P5, PT, R4.reuse, RZ, P0 ;  /* 0x000000ff0400720c */ /* 0x040fe400007a4270 */
[----:B------:R-:W-:Y:S02]  /*9c20*/  F2FP.F16.F32.PACK_AB R114, RZ, R114 ;  /* 0x00000072ff72723e */ /* 0x000fe400000000ff */
[----:B------:R-:W-:Y:S02]  /*9c30*/  F2FP.F16.F32.PACK_AB R115, RZ, R115 ;  /* 0x00000073ff73723e */ /* 0x000fe400000000ff */
        /* <DEDUP_REMOVED lines=58> */
[C---:B------:R-:W-:Y:S02]  /*9fe0*/  ISETP.GT.AND P1, PT, R4.reuse, 0x8, P2 ;  /* 0x000000080400780c */ /* 0x040fe40001724270 */
[----:B------:R-:W-:Y:S01]  /*9ff0*/  F2FP.F16.F32.PACK_AB R133, RZ, R133 ;  /* 0x00000085ff85723e */ /* 0x000fe200000000ff */
[----:B------:R-:W-:Y:S01]  /*a000*/  @P0 STG.E.U16 desc[UR50][R6.64+0x1a2], R131 ;  /* 0x0001a28306000986 */ /* 0x000fe2000c101532 */
[----:B------:R-:W-:-:S02]  /*a010*/  ISETP.GT.AND P2, PT, R4, 0x8, P3 ;  /* 0x000000080400780c */ /* 0x000fc40001f44270 */
[C---:B------:R-:W-:Y:S01]  /*a020*/  ISETP.GT.AND P3, PT, R0.reuse, 0xe0, PT ;  /* 0x000000e00000780c */ /* 0x040fe20003f64270 */
        /* <DEDUP_REMOVED lines=9> */
[----:B------:R-:W-:Y:S02]  /*a0c0*/  F2FP.F16.F32.PACK_AB R137, RZ, R137 ;  /* 0x00000089ff89723e */ /* 0x000fe400000000ff */
[C---:B------:R-:W-:Y:S01]  /*a0d0*/  ISETP.GT.AND P1, PT, R4.reuse, 0x8, P3 ;  /* 0x000000080400780c */ /* 0x040fe20001f24270 */
[----:B------:R-:W-:Y:S01]  /*a0e0*/  @P2 STG.E.U16 desc[UR50][R6.64+0x1b2], R135 ;  /* 0x0001b28706002986 */ /* 0x000fe2000c101532 */
[----:B------:R-:W-:Y:S02]  /*a0f0*/  ISETP.GT.AND P0, PT, R4, 0x8, P0 ;  /* 0x000000080400780c */ /* 0x000fe40000704270 */
[----:B------:R-:W-:Y:S01]  /*a100*/  F2FP.F16.F32.PACK_AB R138, RZ, R138 ;  /* 0x0000008aff8a723e */ /* 0x000fe200000000ff */
[----:B------:R-:W-:Y:S01]  /*a110*/  @P4 STG.E.U16 desc[UR50][R2.64+0x1c0], R136 ;  /* 0x0001c08802004986 */ /* 0x000fe2000c101532 */
[----:B------:R-:W-:-:S02]  /*a120*/  ISETP.GT.AND P4, PT, R0, 0xe8, PT ;  /* 0x000000e80000780c */ /* 0x000fc40003f84270 */
[----:B------:R-:W-:Y:S01]  /*a130*/  F2FP.F16.F32.PACK_AB R139, RZ, R139 ;  /* 0x0000008bff8b723e */ /* 0x000fe200000000ff */
[----:B------:R-:W-:Y:S01]  /*a140*/  @P5 STG.E.U16 desc[UR50][R2.64+0x1c2], R137 ;  /* 0x0001c28902005986 */ /* 0x000fe2000c101532 */
[----:B------:R-:W-:Y:S02]  /*a150*/  ISETP.GT.AND P5, PT, R0, 0xe9, PT ;  /* 0x000000e90000780c */ /* 0x000fe40003fa4270 */
[C---:B------:R-:W-:Y:S01]  /*a160*/  ISETP.GT.AND P2, PT, R4.reuse, RZ, P4 ;  /* 0x000000ff0400720c */ /* 0x040fe20002744270 */
[----:B------:R-:W-:Y:S01]  /*a170*/  @P1 STG.E.U16 desc[UR50][R6.64+0x1c0], R138 ;  /* 0x0001c08a06001986 */ /* 0x000fe2000c101532 */
[----:B------:R-:W-:Y:S02]  /*a180*/  ISETP.GT.AND P6, PT, R4, RZ, P5 ;  /* 0x000000ff0400720c */ /* 0x000fe40002fc4270 */
[----:B------:R-:W-:Y:S01]  /*a190*/  F2FP.F16.F32.PACK_AB R140, RZ, R140 ;  /* 0x0000008cff8c723e */ /* 0x000fe200000000ff */
[----:B------:R-:W-:Y:S01]  /*a1a0*/  @P0 STG.E.U16 desc[UR50][R6.64+0x1c2], R139 ;  /* 0x0001c28b06000986 */ /* 0x000fe2000c101532 */
[----:B------:R-:W-:-:S02]  /*a1b0*/  F2FP.F16.F32.PACK_AB R141, RZ, R141 ;  /* 0x0000008dff8d723e */ /* 0x000fc400000000ff */
[----:B------:R-:W-:Y:S02]  /*a1c0*/  ISETP.GT.AND P4, PT, R4, 0x8, P4 ;  /* 0x000000080400780c */ /* 0x000fe40002784270 */
[C---:B------:R-:W-:Y:S02]  /*a1d0*/  ISETP.GT.AND P3, PT, R0.reuse, 0xf0, PT ;  /* 0x000000f00000780c */ /* 0x040fe40003f64270 */
[----:B------:R-:W-:Y:S01]  /*a1e0*/  F2FP.F16.F32.PACK_AB R142, RZ, R142 ;  /* 0x0000008eff8e723e */ /* 0x000fe200000000ff */
[----:B------:R-:W-:Y:S01]  /*a1f0*/  @P2 STG.E.U16 desc[UR50][R2.64+0x1d0], R140 ;  /* 0x0001d08c02002986 */ /* 0x000fe2000c101532 */
[----:B------:R-:W-:Y:S02]  /*a200*/  ISETP.GT.AND P2, PT, R0, 0xf1, PT ;  /* 0x000000f10000780c */ /* 0x000fe40003f44270 */
[----:B------:R-:W-:Y:S01]  /*a210*/  F2FP.F16.F32.PACK_AB R143, RZ, R143 ;  /* 0x0000008fff8f723e */ /* 0x000fe200000000ff */
[----:B------:R-:W-:Y:S01]  /*a220*/  @P6 STG.E.U16 desc[UR50][R2.64+0x1d2], R141 ;  /* 0x0001d28d02006986 */ /* 0x000fe2000c101532 */
[----:B------:R-:W-:-:S02]  /*a230*/  ISETP.GT.AND P6, PT, R4, 0x8, P5 ;  /* 0x000000080400780c */ /* 0x000fc40002fc4270 */
[C---:B------:R-:W-:Y:S01]  /*a240*/  ISETP.GT.AND P5, PT, R4.reuse, RZ, P3 ;  /* 0x000000ff0400720c */ /* 0x040fe20001fa4270 */
[----:B------:R-:W-:Y:S01]  /*a250*/  @P4 STG.E.U16 desc[UR50][R6.64+0x1d0], R142 ;  /* 0x0001d08e06004986 */ /* 0x000fe2000c101532 */
[C---:B------:R-:W-:Y:S02]  /*a260*/  ISETP.GT.AND P3, PT, R4.reuse, 0x8, P3 ;  /* 0x000000080400780c */ /* 0x040fe40001f64270 */
[C---:B------:R-:W-:Y:S02]  /*a270*/  ISETP.GT.AND P4, PT, R4.reuse, RZ, P2 ;  /* 0x000000ff0400720c */ /* 0x040fe40001784270 */
[----:B------:R-:W-:Y:S02]  /*a280*/  F2FP.F16.F32.PACK_AB R144, RZ, R144 ;  /* 0x00000090ff90723e */ /* 0x000fe400000000ff */
[----:B------:R-:W-:Y:S02]  /*a290*/  ISETP.GT.AND P2, PT, R4, 0x8, P2 ;  /* 0x000000080400780c */ /* 0x000fe40001744270 */
[C---:B------:R-:W-:Y:S01]  /*a2a0*/  ISETP.GT.AND P0, PT, R0.reuse, 0xf9, PT ;  /* 0x000000f90000780c */ /* 0x040fe20003f04270 */
[----:B------:R-:W-:Y:S01]  /*a2b0*/  @P6 STG.E.U16 desc[UR50][R6.64+0x1d2], R143 ;  /* 0x0001d28f06006986 */ /* 0x000fe2000c101532 */
[----:B------:R-:W-:-:S02]  /*a2c0*/  ISETP.GT.AND P1, PT, R0, 0xf8, PT ;  /* 0x000000f80000780c */ /* 0x000fc40003f24270 */
[----:B------:R-:W-:Y:S01]  /*a2d0*/  F2FP.F16.F32.PACK_AB R145, RZ, R145 ;  /* 0x00000091ff91723e */ /* 0x000fe200000000ff */
[----:B------:R-:W-:Y:S01]  /*a2e0*/  @P5 STG.E.U16 desc[UR50][R2.64+0x1e0], R144 ;  /* 0x0001e09002005986 */ /* 0x000fe2000c101532 */
[C---:B------:R-:W-:Y:S01]  /*a2f0*/  ISETP.GT.AND P6, PT, R4.reuse, RZ, P1 ;  /* 0x000000ff0400720c */ /* 0x040fe20000fc4270 */
[----:B------:R-:W-:Y:S01]  /*a300*/  @P3 IMAD.MOV.U32 R5, RZ, RZ, R7 ;  /* 0x000000ffff053224 */ /* 0x000fe200078e0007 */
[C---:B------:R-:W-:Y:S01]  /*a310*/  ISETP.GT.AND P5, PT, R4.reuse, RZ, P0 ;  /* 0x000000ff0400720c */ /* 0x040fe200007a4270 */
[----:B------:R-:W-:Y:S01]  /*a320*/  @P4 STG.E.U16 desc[UR50][R2.64+0x1e2], R145 ;  /* 0x0001e29102004986 */ /* 0x000fe2000c101532 */
[C---:B------:R-:W-:Y:S02]  /*a330*/  ISETP.GT.AND P1, PT, R4.reuse, 0x8, P1 ;  /* 0x000000080400780c */ /* 0x040fe40000f24270 */
[----:B------:R-:W-:Y:S01]  /*a340*/  ISETP.GT.AND P0, PT, R4, 0x8, P0 ;  /* 0x000000080400780c */ /* 0x000fe20000704270 */
[----:B------:R-:W-:Y:S01]  /*a350*/  @P3 IMAD.MOV.U32 R4, RZ, RZ, R6 ;  /* 0x000000ffff043224 */ /* 0x000fe200078e0006 */
[----:B------:R-:W-:-:S02]  /*a360*/  F2FP.F16.F32.PACK_AB R146, RZ, R146 ;  /* 0x00000092ff92723e */ /* 0x000fc400000000ff */
[----:B------:R-:W-:Y:S02]  /*a370*/  F2FP.F16.F32.PACK_AB R147, RZ, R147 ;  /* 0x00000093ff93723e */ /* 0x000fe400000000ff */
[----:B------:R-:W-:Y:S01]  /*a380*/  F2FP.F16.F32.PACK_AB R148, RZ, R148 ;  /* 0x00000094ff94723e */ /* 0x000fe200000000ff */
[----:B------:R0:W-:Y:S01]  /*a390*/  @P3 STG.E.U16 desc[UR50][R4.64+0x1e0], R146 ;  /* 0x0001e09204003986 */ /* 0x0001e2000c101532 */
[----:B------:R-:W-:Y:S02]  /*a3a0*/  F2FP.F16.F32.PACK_AB R149, RZ, R149 ;  /* 0x00000095ff95723e */ /* 0x000fe400000000ff */
[----:B------:R-:W-:Y:S02]  /*a3b0*/  F2FP.F16.F32.PACK_AB R150, RZ, R150 ;  /* 0x00000096ff96723e */ /* 0x000fe400000000ff */
[----:B------:R-:W-:Y:S01]  /*a3c0*/  F2FP.F16.F32.PACK_AB R151, RZ, R151 ;  /* 0x00000097ff97723e */ /* 0x000fe200000000ff */
[----:B0-----:R-:W-:Y:S02]  /*a3d0*/  @P2 IMAD.MOV.U32 R4, RZ, RZ, R6 ;  /* 0x000000ffff042224 */ /* 0x001fe400078e0006 */
[----:B------:R-:W-:-:S05]  /*a3e0*/  @P2 IMAD.MOV.U32 R5, RZ, RZ, R7 ;  /* 0x000000ffff052224 */ /* 0x000fca00078e0007 */
[----:B------:R-:W-:Y:S04]  /*a3f0*/  @P2 STG.E.U16 desc[UR50][R4.64+0x1e2], R147 ;  /* 0x0001e29304002986 */ /* 0x000fe8000c101532 */
[----:B------:R-:W-:Y:S04]  /*a400*/  @P6 STG.E.U16 desc[UR50][R2.64+0x1f0], R148 ;  /* 0x0001f09402006986 */ /* 0x000fe8000c101532 */
[----:B------:R0:W-:Y:S02]  /*a410*/  @P5 STG.E.U16 desc[UR50][R2.64+0x1f2], R149 ;  /* 0x0001f29502005986 */ /* 0x0001e4000c101532 */
[----:B0-----:R-:W-:-:S02]  /*a420*/  @P1 IMAD.MOV.U32 R2, RZ, RZ, R6 ;  /* 0x000000ffff021224 */ /* 0x001fc400078e0006 */
[----:B------:R-:W-:-:S05]  /*a430*/  @P1 IMAD.MOV.U32 R3, RZ, RZ, R7 ;  /* 0x000000ffff031224 */ /* 0x000fca00078e0007 */
[----:B------:R0:W-:Y:S04]  /*a440*/  @P1 STG.E.U16 desc[UR50][R2.64+0x1f0], R150 ;  /* 0x0001f09602001986 */ /* 0x0001e8000c101532 */
[----:B------:R0:W-:Y:S02]  /*a450*/  @P0 STG.E.U16 desc[UR50][R6.64+0x1f2], R151 ;  /* 0x0001f29706000986 */ /* 0x0001e4000c101532 */
.L_x_289:
[----:B------:R-:W-:Y:S05]  /*a460*/  BSYNC B0 ;  /* 0x0000000000007941 */ /* 0x000fea0003800000 */
.L_x_35:
[----:B0-----:R-:W-:Y:S01]  /*a470*/  IMAD.U32 R2, RZ, RZ, UR38 ;  /* 0x00000026ff027e24 */ /* 0x001fe2000f8e00ff */
[----:B------:R-:W-:Y:S01]  /*a480*/  ULDC.64 UR4, c[0x0][0x650] ;  /* 0x0001940000047ab9 */ /* 0x000fe20000000a00 */
[----:B------:R-:W-:Y:S01]  /*a490*/  IMAD.U32 R0, RZ, RZ, UR41 ;  /* 0x00000029ff007e24 */ /* 0x000fe2000f8e00ff */
[----:B------:R0:W-:Y:S01]  /*a4a0*/  SYNCS.ARRIVE.TRANS64.A1T0 RZ, [R160+UR47], RZ ;  /* 0x000000ffa0ff79a7 */ /* 0x0001e2000810002f */
[----:B------:R-:W-:Y:S01]  /*a4b0*/  IMAD.U32 R3, RZ, RZ, UR39 ;  /* 0x00000027ff037e24 */ /* 0x000fe2000f8e00ff */
[C---:B------:R-:W-:Y:S01]  /*a4c0*/  LEA R16, P0, R2.reuse, R16, 0x1 ;  /* 0x0000001002107211 */ /* 0x040fe200078008ff */
[----:B-----5:R-:W-:Y:S02]  /*a4d0*/  IMAD.MOV.U32 R18, RZ, RZ, -0x1 ;  /* 0xffffffffff127424 */ /* 0x020fe400078e00ff */
[----:B------:R-:W-:Y:S01]  /*a4e0*/  IMAD.MOV.U32 R19, RZ, RZ, -0x1 ;  /* 0xffffffffff137424 */ /* 0x000fe200078e00ff */
[----:B------:R-:W-:Y:S01]  /*a4f0*/  LEA.HI.X R17, R2, R17, R0, 0x1, P0 ;  /* 0x0000001102117211 */ /* 0x000fe200000f0c00 */
[----:B------:R-:W-:Y:S01]  /*a500*/  IMAD.MOV.U32 R2, RZ, RZ, -0x1 ;  /* 0xffffffffff027424 */ /* 0x000fe200078e00ff */
[----:B------:R-:W-:-:S02]  /*a510*/  ISETP.GE.U32.AND P0, PT, R16, UR4, PT ;  /* 0x0000000410007c0c */ /* 0x000fc4000bf06070 */
[----:B------:R-:W-:Y:S02]  /*a520*/  PRMT R0, RZ, 0x7610, R0 ;  /* 0x00007610ff007816 */ /* 0x000fe40000000000 */
[----:B------:R-:W-:-:S13]  /*a530*/  ISETP.GE.U32.AND.EX P0, PT, R17, UR5, PT, P0 ;  /* 0x0000000511007c0c */ /* 0x000fda000bf06100 */
[----:B0-----:R-:W-:Y:S05]  /*a540*/  @P0 BRA `(.L_x_290) ;  /* 0x00000004008c0947 */ /* 0x001fea0003800000 */
[----:B------:R-:W0:Y:S01]  /*a550*/  S2UR UR7, SR_CTAID.X ;  /* 0x00000000000779c3 */ /* 0x000e220000002500 */
[----:B------:R-:W-:Y:S01]  /*a560*/  ULDC.64 UR4, c[0x0][0x628] ;  /* 0x00018a0000047ab9 */ /* 0x000fe20000000a00 */
[----:B------:R-:W-:Y:S01]  /*a570*/  ULDC UR6, c[0x0][0x150] ;  /* 0x0000540000067ab9 */ /* 0x000fe20000000800 */
[----:B------:R-:W-:Y:S01]  /*a580*/  ISETP.NE.U32.AND P0, PT, RZ, UR4, PT ;  /* 0x00000004ff007c0c */ /* 0x000fe2000bf05070 */
[----:B------:R-:W-:Y:S01]  /*a590*/  ULDC UR15, c[0x0][0x630] ;  /* 0x00018c00000f7ab9 */ /* 0x000fe20000000800 */
[C---:B------:R-:W-:Y:S01]  /*a5a0*/  R2UR UR16, R16.reuse ;  /* 0x00000000101072ca */ /* 0x040fe200000e0000 */
[----:B------:R-:W-:Y:S01]  /*a5b0*/  ULDC UR18, c[0x0][0x154] ;  /* 0x0000550000127ab9 */ /* 0x000fe20000000800 */
[----:B------:R-:W-:Y:S01]  /*a5c0*/  ISETP.NE.AND.EX P0, PT, RZ, UR5, PT, P0 ;  /* 0x00000005ff007c0c */ /* 0x000fe2000bf05300 */
[----:B------:R-:W1:Y:S01]  /*a5d0*/  S2UR UR19, SR_CTAID.Y ;  /* 0x00000000001379c3 */ /* 0x000e620000002600 */
[----:B------:R-:W-:Y:S02]  /*a5e0*/  R2UR UR17, R17 ;  /* 0x00000000111172ca */ /* 0x000fe400000e0000 */
[----:B------:R-:W-:-:S02]  /*a5f0*/  R2UR UR12, R16 ;  /* 0x00000000100c72ca */ /* 0x000fc400000e0000 */
[----:B------:R-:W-:Y:S02]  /*a600*/  R2UR UR13, R17 ;  /* 0x00000000110d72ca */ /* 0x000fe400000e0000 */
[----:B0-----:R-:W-:-:S05]  /*a610*/  I2FP.F32.U32 R0, UR7 ;  /* 0x0000000700007c45 */ /* 0x001fca0008201000 */
[----:B------:R-:W-:-:S04]  /*a620*/  FMUL R0, R0, UR6 ;  /* 0x0000000600007c20 */ /* 0x000fc80008400000 */
[----:B------:R0:W0:Y:S01]  /*a630*/  F2I.U32.TRUNC.NTZ R2, R0 ;  /* 0x0000000000027305 */ /* 0x000022000020f000 */
[----:B-1----:R-:W-:Y:S05]  /*a640*/  @!P0 BRA `(.L_x_291) ;  /* 0x0000000000308947 */ /* 0x002fea0003800000 */
        /* <DEDUP_REMOVED lines=12> */
.L_x_291:
[----:B------:R-:W-:Y:S01]  /*a710*/  USHF.R.U64 UR6, UR12, UR15, UR13 ;  /* 0x0000000f0c067299 */ /* 0x000fe2000800120d */
[----:B0-----:R-:W-:Y:S01]  /*a720*/  I2FP.F32.U32 R0, UR19 ;  /* 0x0000001300007c45 */ /* 0x001fe20008201000 */
[----:B------:R-:W-:Y:S01]  /*a730*/  USHF.R.U32.HI UR4, URZ, UR15, UR13 ;  /* 0x0000000f3f047299 */ /* 0x000fe2000801160d */
[----:B------:R-:W-:Y:S01]  /*a740*/  R2UR UR14, R2 ;  /* 0x00000000020e72ca */ /* 0x000fe200000e0000 */
[----:B------:R-:W-:Y:S02]  /*a750*/  UIADD3 UR9, UP0, URZ, -UR6, URZ ;  /* 0x800000063f097290 */ /* 0x000fe4000ff1e03f */
[----:B------:R-:W-:Y:S01]  /*a760*/  FMUL R0, R0, UR18 ;  /* 0x0000001200007c20 */ /* 0x000fe20008400000 */
[----:B------:R-:W-:Y:S01]  /*a770*/  ULDC.64 UR12, c[0x0][0x620] ;  /* 0x00018800000c7ab9 */ /* 0x000fe20000000a00 */
[----:B------:R-:W-:Y:S01]  /*a780*/  UIADD3.X UR4, URZ, ~UR4, URZ, UP0, !UPT ;  /* 0x800000043f047290 */ /* 0x000fe200087fe43f */
[----:B------:R-:W-:Y:S01]  /*a790*/  UMOV UR10, UR16 ;  /* 0x00000010000a7c82 */ /* 0x000fe20008000000 */
[----:B------:R-:W-:-:S02]  /*a7a0*/  UMOV UR11, UR17 ;  /* 0x00000011000b7c82 */ /* 0x000fc40008000000 */
[----:B------:R-:W0:Y:S01]  /*a7b0*/  F2I.U32.TRUNC.NTZ R0, R0 ;  /* 0x0000000000007305 */ /* 0x000e22000020f000 */
[----:B------:R-:W-:Y:S02]  /*a7c0*/  UIMAD UR4, UR4, UR12, URZ ;  /* 0x0000000c040472a4 */ /* 0x000fe4000f8e023f */
[----:B------:R-:W-:Y:S02]  /*a7d0*/  UIMAD.WIDE.U32 UR10, UR9, UR12, UR10 ;  /* 0x0000000c090a72a5 */ /* 0x000fe4000f8e000a */
[----:B------:R-:W-:Y:S01]  /*a7e0*/  UIMAD UR9, UR9, UR13, UR4 ;  /* 0x0000000d090972a4 */ /* 0x000fe2000f8e0204 */
[----:B------:R-:W-:Y:S01]  /*a7f0*/  ULDC UR22, c[0x0][0x658] ;  /* 0x0001960000167ab9 */ /* 0x000fe20000000800 */
[----:B------:R-:W-:Y:S02]  /*a800*/  UMOV UR12, 0xffffffff ;  /* 0xffffffff000c7882 */ /* 0x000fe40000000000 */
[----:B------:R-:W-:Y:S01]  /*a810*/  UIADD3 UR11, UR11, UR9, URZ ;  /* 0x000000090b0b7290 */ /* 0x000fe2000fffe03f */
[----:B------:R-:W-:Y:S01]  /*a820*/  ULDC UR13, c[0x0][0x618] ;  /* 0x00018600000d7ab9 */ /* 0x000fe20000000800 */
[----:B------:R-:W-:Y:S01]  /*a830*/  ULDC.64 UR4, c[0x0][0x640] ;  /* 0x0001900000047ab9 */ /* 0x000fe20000000a00 */
[----:B------:R-:W-:Y:S01]  /*a840*/  USHF.L.U32 UR18, UR12, UR22, URZ ;  /* 0x000000160c127299 */ /* 0x000fe2000800063f */
[----:B------:R-:W-:Y:S01]  /*a850*/  ISETP.NE.U32.AND P0, PT, RZ, UR4, PT ;  /* 0x00000004ff007c0c */ /* 0x000fe2000bf05070 */
[----:B------:R-:W-:Y:S01]  /*a860*/  USHF.R.U64 UR12, UR10, UR13, UR11 ;  /* 0x0000000d0a0c7299 */ /* 0x000fe2000800120b */
[----:B0-----:R-:W-:Y:S01]  /*a870*/  R2UR UR16, R0 ;  /* 0x00000000001072ca */ /* 0x001fe200000e0000 */
[----:B------:R-:W-:Y:S01]  /*a880*/  USHF.R.U32.HI UR10, URZ, UR13, UR11 ;  /* 0x0000000d3f0a7299 */ /* 0x000fe2000801160b */
[----:B------:R-:W-:Y:S01]  /*a890*/  ISETP.NE.AND.EX P0, PT, RZ, UR5, PT, P0 ;  /* 0x00000005ff007c0c */ /* 0x000fe2000bf05300 */
[----:B------:R-:W-:Y:S01]  /*a8a0*/  ULDC UR17, c[0x0][0x608] ;  /* 0x0001820000117ab9 */ /* 0x000fe20000000800 */
[----:B------:R-:W-:-:S02]  /*a8b0*/  ULOP3.LUT UR23, URZ, UR18, URZ, 0x33, !UPT ;  /* 0x000000123f177292 */ /* 0x000fc4000f8e333f */
[----:B------:R-:W-:Y:S02]  /*a8c0*/  USHF.R.U64 UR18, UR12, UR17, UR10 ;  /* 0x000000110c127299 */ /* 0x000fe4000800120a */
[----:B------:R-:W-:Y:S01]  /*a8d0*/  USHF.R.U32.HI UR10, URZ, UR17, UR10 ;  /* 0x000000113f0a7299 */ /* 0x000fe2000801160a */
[----:B------:R-:W-:Y:S01]  /*a8e0*/  UMOV UR20, 0x1 ;  /* 0x0000000100147882 */ /* 0x000fe20000000000 */
[----:B------:R-:W-:Y:S02]  /*a8f0*/  UIADD3 UR14, -UR14, URZ, URZ ;  /* 0x0000003f0e0e7290 */ /* 0x000fe4000fffe13f */
[----:B------:R-:W-:Y:S02]  /*a900*/  USHF.L.U32 UR13, UR20, UR22, URZ ;  /* 0x00000016140d7299 */ /* 0x000fe4000800063f */
[----:B------:R-:W-:Y:S01]  /*a910*/  USHF.R.U64 UR20, UR18, UR22, UR10 ;  /* 0x0000001612147299 */ /* 0x000fe2000800120a */
[----:B------:R-:W-:Y:S01]  /*a920*/  ULDC UR15, c[0x0][0x144] ;  /* 0x00005100000f7ab9 */ /* 0x000fe20000000800 */
[----:B------:R-:W-:Y:S01]  /*a930*/  ULDC UR8, c[0x0][0x600] ;  /* 0x0001800000087ab9 */ /* 0x000fe20000000800 */
[----:B------:R-:W-:-:S02]  /*a940*/  UIADD3 UR21, -UR16, URZ, URZ ;  /* 0x0000003f10157290 */ /* 0x000fc4000fffe13f */
[----:B------:R-:W-:Y:S02]  /*a950*/  USHF.R.U32.HI UR17, URZ, UR22, UR10 ;  /* 0x000000163f117299 */ /* 0x000fe4000801160a */
[----:B------:R-:W-:Y:S02]  /*a960*/  UIADD3 UR9, UR8, -0x1, URZ ;  /* 0xffffffff08097890 */ /* 0x000fe4000fffe03f */
[----:B------:R-:W-:Y:S01]  /*a970*/  UIMAD UR22, UR15, UR14, UR7 ;  /* 0x0000000e0f1672a4 */ /* 0x000fe2000f8e0207 */
[----:B------:R-:W-:Y:S01]  /*a980*/  ULDC UR26, c[0x0][0x148] ;  /* 0x00005200001a7ab9 */ /* 0x000fe20000000800 */
[----:B------:R-:W-:Y:S01]  /*a990*/  ULDC UR24, c[0x0][0x648] ;  /* 0x0001920000187ab9 */ /* 0x000fe20000000800 */
[----:B------:R-:W-:Y:S01]  /*a9a0*/  ULDC UR25, c[0x0][0x638] ;  /* 0x00018e0000197ab9 */ /* 0x000fe20000000800 */
        /* <DEDUP_REMOVED lines=12> */
.L_x_292:
[----:B------:R-:W-:Y:S01]  /*aa70*/  UISETP.NE.AND UP0, UPT, UR40, URZ, UPT ;  /* 0x0000003f2800728c */ /* 0x000fe2000bf05270 */
[----:B------:R-:W-:Y:S01]  /*aa80*/  IMAD.MOV.U32 R0, RZ, RZ, 0x1 ;  /* 0x00000001ff007424 */ /* 0x000fe200078e00ff */
[----:B------:R-:W-:Y:S01]  /*aa90*/  USHF.R.U64 UR4, UR16, UR24, UR17 ;  /* 0x0000001810047299 */ /* 0x000fe20008001211 */
[----:B------:R-:W-:Y:S01]  /*aaa0*/  IMAD.U32 R19, RZ, RZ, UR6 ;  /* 0x00000006ff137e24 */ /* 0x000fe2000f8e00ff */
[----:B------:R-:W-:Y:S02]  /*aab0*/  ULOP3.LUT UR18, UR18, UR23, URZ, 0xc0, !UPT ;  /* 0x0000001712127292 */ /* 0x000fe4000f8ec03f */
[----:B------:R-:W-:Y:S02]  /*aac0*/  UIADD3 UR5, -UR4, URZ, URZ ;  /* 0x0000003f04057290 */ /* 0x000fe4000fffe13f */
[----:B------:R-:W-:Y:S02]  /*aad0*/  ULOP3.LUT UR9, UR12, UR9, URZ, 0xc0, !UPT ;  /* 0x000000090c097292 */ /* 0x000fe4000f8ec03f */
[----:B------:R-:W-:-:S02]  /*aae0*/  UIMAD UR4, UR13, UR4, UR18 ;  /* 0x000000040d0472a4 */ /* 0x000fc4000f8e0212 */
[----:B------:R-:W-:Y:S02]  /*aaf0*/  @UP0 UIMAD UR22, UR26, UR21, UR19 ;  /* 0x000000151a1602a4 */ /* 0x000fe4000f8e0213 */
[----:B------:R-:W-:Y:S01]  /*ab00*/  UIMAD UR5, UR5, UR25, UR20 ;  /* 0x00000019050572a4 */ /* 0x000fe2000f8e0214 */
[----:B------:R-:W-:Y:S02]  /*ab10*/  ULDC UR7, c[0x0][0x610] ;  /* 0x0001840000077ab9 */ /* 0x000fe40000000800 */
[----:B------:R-:W-:Y:S02]  /*ab20*/  UIMAD UR4, UR4, UR7, UR22 ;  /* 0x00000007040472a4 */ /* 0x000fe4000f8e0216 */
[----:B------:R-:W-:-:S04]  /*ab30*/  UIMAD UR5, UR5, UR8, UR9 ;  /* 0x00000008050572a4 */ /* 0x000fc8000f8e0209 */
[----:B------:R-:W-:Y:S02]  /*ab40*/  USEL UR7, UR5, UR4, !UP0 ;  /* 0x0000000405077287 */ /* 0x000fe4000c000000 */
[----:B------:R-:W-:-:S04]  /*ab50*/  USEL UR4, UR4, UR5, !UP0 ;  /* 0x0000000504047287 */ /* 0x000fc8000c000000 */
[----:B------:R-:W-:Y:S02]  /*ab60*/  IMAD.U32 R2, RZ, RZ, UR7 ;  /* 0x00000007ff027e24 */ /* 0x000fe4000f8e00ff */
[----:B------:R-:W-:-:S07]  /*ab70*/  IMAD.U32 R18, RZ, RZ, UR4 ;  /* 0x00000004ff127e24 */ /* 0x000fce000f8e00ff */
.L_x_290:
[----:B------:R-:W-:Y:S02]  /*ab80*/  LOP3.LUT P0, RZ, R0, 0xff, RZ, 0xc0, !PT ;  /* 0x000000ff00ff7812 */ /* 0x000fe4000780c0ff */
[----:B------:R-:W-:-:S11]  /*ab90*/  LOP3.LUT R170, R170, 0x1, RZ, 0x3c, !PT ;  /* 0x00000001aaaa7812 */ /* 0x000fd600078e3cff */
[----:B------:R-:W-:Y:S05]  /*aba0*/  @P0 BRA `(.L_x_293) ;  /* 0xffffff6800f80947 */ /* 0x000fea000383ffff */
[----:B------:R-:W-:Y:S05]  /*abb0*/  EXIT ;  /* 0x000000000000794d */ /* 0x000fea0003800000 */
.L_x_16:
[----:B------:R-:W-:-:S08]  /*abc0*/  ISETP.NE.AND P0, PT, RZ, UR6, PT ;  /* 0x00000006ff007c0c */ /* 0x000fd0000bf05270 */
[----:B-----5:R-:W0:-:S00]  /*abd0*/  USETMAXREG.DEALLOC.CTAPOOL 0x28 ;  /* 0x00000028000079c8 */ /* 0x020e0000080e0500 */
[----:B------:R-:W-:Y:S05]  /*abe0*/  @P0 EXIT ;  /* 0x000000000000094d */ /* 0x000fea0003800000 */
[----:B0-----:R-:W-:Y:S01]  /*abf0*/  LOP3.LUT P0, RZ, R4, 0xff, RZ, 0xc0, !PT ;  /* 0x000000ff04ff7812 */ /* 0x001fe2000780c0ff */
[----:B------:R-:W-:Y:S02]  /*ac00*/  IMAD.MOV.U32 R9, RZ, RZ, 0x1 ;  /* 0x00000001ff097424 */ /* 0x000fe400078e00ff */
[----:B------:R-:W-:-:S10]  /*ac10*/  IMAD.MOV.U32 R8, RZ, RZ, RZ ;  /* 0x000000ffff087224 */ /* 0x000fd400078e00ff */
[----:B------:R-:W-:Y:S05]  /*ac20*/  @!P0 BRA `(.L_x_294) ;  /* 0x0000000c00a08947 */ /* 0x000fea0003800000 */
[----:B------:R-:W0:Y:S01]  /*ac30*/  S2UR UR5, SR_CgaCtaId ;  /* 0x00000000000579c3 */ /* 0x000e220000008800 */
[----:B------:R-:W-:Y:S01]  /*ac40*/  UMOV UR7, 0x1 ;  /* 0x0000000100077882 */ /* 0x000fe20000000000 */
[----:B------:R-:W-:Y:S01]  /*ac50*/  LOP3.LUT P0, RZ, R0, 0x1f, RZ, 0xc0, !PT ;  /* 0x0000001f00ff7812 */ /* 0x000fe2000780c0ff */
[----:B------:R-:W-:Y:S01]  /*ac60*/  ULDC UR13, c[0x0][0x658] ;  /* 0x00019600000d7ab9 */ /* 0x000fe20000000800 */
[----:B------:R-:W-:Y:S01]  /*ac70*/  UMOV UR6, 0xffffffff ;  /* 0xffffffff00067882 */ /* 0x000fe20000000000 */
[----:B------:R-:W-:Y:S01]  /*ac80*/  BSSY B0, `(.L_x_294) ;  /* 0x00000e2000007945 */ /* 0x000fe20003800000 */
[----:B------:R-:W-:Y:S01]  /*ac90*/  USHF.L.U32 UR6, UR6, UR13, URZ ;  /* 0x0000000d06067299 */ /* 0x000fe2000800063f */
[C---:B------:R-:W-:Y:S01]  /*aca0*/  ISETP.NE.AND P3, PT, R3.reuse, RZ, PT ;  /* 0x000000ff0300720c */ /* 0x040fe20003f65270 */
[----:B------:R-:W-:Y:S01]  /*acb0*/  IMAD.MOV.U32 R0, RZ, RZ, 0x1 ;  /* 0x00000001ff007424 */ /* 0x000fe200078e00ff */
[----:B------:R-:W-:Y:S01]  /*acc0*/  ISETP.NE.OR P0, PT, R3, RZ, !P0 ;  /* 0x000000ff0300720c */ /* 0x000fe20004705670 */
[----:B------:R-:W-:Y:S01]  /*acd0*/  IMAD.MOV.U32 R9, RZ, RZ, 0x1 ;  /* 0x00000001ff097424 */ /* 0x000fe200078e00ff */
[----:B------:R-:W-:Y:S01]  /*ace0*/  ULDC UR14, c[0x0][0x600] ;  /* 0x00018000000e7ab9 */ /* 0x000fe20000000800 */
[----:B------:R-:W-:Y:S01]  /*acf0*/  IMAD.MOV.U32 R8, RZ, RZ, RZ ;  /* 0x000000ffff087224 */ /* 0x000fe200078e00ff */
[----:B------:R-:W-:Y:S01]  /*ad00*/  UMOV UR29, 0x5 ;  /* 0x00000005001d7882 */ /* 0x000fe20000000000 */
[----:B------:R-:W-:-:S02]  /*ad10*/  UIADD3 UR48, UR37, 0x1, URZ ;  /* 0x0000000125307890 */ /* 0x000fc4000fffe03f */
[----:B------:R-:W-:Y:S02]  /*ad20*/  ULOP3.LUT UR47, UR42, 0x2, URZ, 0xfc, !UPT ;  /* 0x000000022a2f7892 */ /* 0x000fe4000f8efc3f */
[----:B------:R-:W-:Y:S02]  /*ad30*/  UIADD3 UR14, UR14, -0x1, URZ ;  /* 0xffffffff0e0e7890 */ /* 0x000fe4000fffe03f */
[----:B------:R-:W-:Y:S02]  /*ad40*/  USHF.L.U32 UR13, UR7, UR13, URZ ;  /* 0x0000000d070d7299 */ /* 0x000fe4000800063f */
[----:B------:R-:W-:Y:S02]  /*ad50*/  ULOP3.LUT UR22, URZ, UR6, URZ, 0x33, !UPT ;  /* 0x000000063f167292 */ /* 0x000fe4000f8e333f */
[----:B0-----:R-:W-:Y:S02]  /*ad60*/  ULOP3.LUT UR4, UR5, 0x1, URZ, 0xc0, !UPT ;  /* 0x0000000105047892 */ /* 0x001fe4000f8ec03f */
[----:B------:R-:W-:-:S02]  /*ad70*/  USHF.R.U32.HI UR46, URZ, 0x1, UR5 ;  /* 0x000000013f2e7899 */ /* 0x000fc40008011605 */
[----:B------:R-:W-:Y:S02]  /*ad80*/  USHF.L.U32 UR15, UR5, 0x7, URZ ;  /* 0x00000007050f7899 */ /* 0x000fe4000800063f */
[----:B------:R-:W-:Y:S02]  /*ad90*/  USHF.L.U32 UR21, UR5, 0xd, URZ ;  /* 0x0000000d05157899 */ /* 0x000fe4000800063f */
[----:B------:R-:W-:Y:S02]  /*ada0*/  ULOP3.LUT UR5, UR5, 0xfffffffe, URZ, 0xc0, !UPT ;  /* 0xfffffffe05057892 */ /* 0x000fe4000f8ec03f */
[----:B------:R-:W-:Y:S02]  /*adb0*/  UISETP.GT.U32.AND UP0, UPT, UR4, 0xffff, UPT ;  /* 0x0000ffff0400788c */ /* 0x000fe4000bf04070 */
[----:B------:R-:W-:Y:S02]  /*adc0*/  USHF.L.U32 UR23, UR7, UR5, URZ ;  /* 0x0000000507177299 */ /* 0x000fe4000800063f */
[----:B------:R-:W-:-:S02]  /*add0*/  ULOP3.LUT UR5, UR5, 0x1, URZ, 0xfc, !UPT ;  /* 0x0000000105057892 */ /* 0x000fc4000f8efc3f */
[----:B------:R-:W-:Y:S02]  /*ade0*/  USEL UR4, UR4, 0xffff, !UP0 ;  /* 0x0000ffff04047887 */ /* 0x000fe4000c000000 */
[----:B------:R-:W-:Y:S02]  /*adf0*/  USHF.L.U32 UR5, UR7, UR5, URZ ;  /* 0x0000000507057299 */ /* 0x000fe4000800063f */
[----:B------:R-:W-:Y:S02]  /*ae00*/  ULOP3.LUT UR4, UR4, 0xffff, URZ, 0xc0, !UPT ;  /* 0x0000ffff04047892 */ /* 0x000fe4000f8ec03f */
[----:B------:R-:W-:Y:S02]  /*ae10*/  ULOP3.LUT UR15, UR15, 0x80, URZ, 0xc0, !UPT ;  /* 0x000000800f0f7892 */ /* 0x000fe4000f8ec03f */
[----:B------:R-:W-:Y:S02]  /*ae20*/  ULOP3.LUT UR21, UR21, 0x2000, URZ, 0xc0, !UPT ;  /* 0x0000200015157892 */ /* 0x000fe4000f8ec03f */
[----:B------:R-:W-:-:S02]  /*ae30*/  ULOP3.LUT UR23, UR23, UR5, URZ, 0xfc, !UPT ;  /* 0x0000000517177292 */ /* 0x000fc4000f8efc3f */
[----:B------:R-:W-:Y:S01]  /*ae40*/  USHF.L.U32 UR29, UR29, UR4, URZ ;  /* 0x000000041d1d7299 */ /* 0x000fe2000800063f */
[----:B------:R-:W-:-:S11]  /*ae50*/  ULDC.64 UR30, c[0x0][0x198] ;  /* 0x00006600001e7ab9 */ /* 0x000fd60000000a00 */
.L_x_306:
[----:B------:R-:W-:-:S03]  /*ae60*/  UMOV UR4, 0xffffffff ;  /* 0xffffffff00047882 */ /* 0x000fc60000000000 */
[----:B------:R-:W-:Y:S05]  /*ae70*/  BRA.DIV UR4, `(.L_x_295) ;  /* 0x0000001204247947 */ /* 0x000fea000b800000 */
[----:B------:R-:W-:-:S13]  /*ae80*/  ELECT P6, URZ, PT ;  /* 0x00000000003f782f */ /* 0x000fda00038c0000 */
.L_x_319:
[----:B------:R-:W0:Y:S01]  /*ae90*/  LDC R3, c[0x0][0x28c] ;  /* 0x0000a300ff037b82 */ /* 0x000e220000000800 */
[----:B------:R-:W-:Y:S01]  /*aea0*/  BSSY B1, `(.L_x_296) ;  /* 0x000004a000017945 */ /* 0x000fe20003800000 */
[----:B0-----:R-:W-:-:S13]  /*aeb0*/  ISETP.LT.OR P6, PT, R3, 0x1, !P6 ;  /* 0x000000010300780c */ /* 0x001fda00077c1670 */
[----:B------:R-:W-:Y:S05]  /*aec0*/  @P6 BRA `(.L_x_297) ;  /* 0x00000004001c6947 */ /* 0x000fea0003800000 */
[----:B------:R-:W-:Y:S01]  /*aed0*/  LEA R18, R18, UR46, 0x1 ;  /* 0x0000002e12127c11 */ /* 0x000fe2000f8e08ff */
[----:B------:R-:W-:Y:S01]  /*aee0*/  IMAD.MOV.U32 R11, RZ, RZ, RZ ;  /* 0x000000ffff0b7224 */ /* 0x000fe200078e00ff */
[----:B------:R-:W-:Y:S01]  /*aef0*/  LEA R6, R2, UR15, 0x8 ;  /* 0x0000000f02067c11 */ /* 0x000fe2000f8e40ff */
[----:B------:R-:W-:Y:S02]  /*af00*/  IMAD.U32 R12, RZ, RZ, UR48 ;  /* 0x00000030ff0c7e24 */ /* 0x000fe4000f8e00ff */
[----:B------:R-:W-:Y:S02]  /*af10*/  IMAD.MOV.U32 R2, RZ, RZ, R9 ;  /* 0x000000ffff027224 */ /* 0x000fe400078e0009 */
[----:B------:R-:W-:Y:S02]  /*af20*/  IMAD.MOV.U32 R3, RZ, RZ, R8 ;  /* 0x000000ffff037224 */ /* 0x000fe400078e0008 */
[----:B------:R-:W-:-:S07]  /*af30*/  IMAD.SHL.U32 R18, R18, 0x20, RZ ;  /* 0x0000002012127824 */ /* 0x000fce00078e00ff */
.L_x_301:
[----:B------:R-:W0:Y:S01]  /*af40*/  S2R R5, SR_CgaCtaId ;  /* 0x0000000000057919 */ /* 0x000e220000008800 */
[----:B------:R-:W-:-:S04]  /*af50*/  MOV R4, 0x400 ;  /* 0x0000040000047802 */ /* 0x000fc80000000f00 */
[----:B0-----:R-:W-:Y:S02]  /*af60*/  LEA R10, R5, R4, 0x18 ;  /* 0x00000004050a7211 */ /* 0x001fe400078ec0ff */
[----:B------:R-:W-:Y:S01]  /*af70*/  SHF.L.U32 R4, R2, 0x1f, RZ ;  /* 0x0000001f02047819 */ /* 0x000fe200000006ff */
[----:B------:R-:W0:Y:S02]  /*af80*/  @!P3 LDC R5, c[0x0][0x500] ;  /* 0x00014000ff05bb82 */ /* 0x000e240000000800 */
[----:B------:R-:W-:-:S04]  /*af90*/  IMAD R7, R3, 0x8, R10 ;  /* 0x0000000803077824 */ /* 0x000fc800078e020a */
[----:B------:R-:W1:Y:S02]  /*afa0*/  SYNCS.PHASECHK.TRANS64.TRYWAIT P1, [R7+URZ+0x20], R4 ;  /* 0x00002004070075a7 */ /* 0x000e64000802017f */
[----:B-1----:R-:W-:Y:S05]  /*afb0*/  @!P1 BRA `(.L_x_298) ;  /* 0x0000000c00f49947 */ /* 0x002fea0003800000 */
.L_x_320:
[----:B------:R-:W-:Y:S01]  /*afc0*/  UPRMT UR4, UR47, 0x9910, URZ ;  /* 0x000099102f047896 */ /* 0x000fe2000800003f */
[----:B0-----:R0:W-:Y:S03]  /*afd0*/  @!P3 SYNCS.ARRIVE.TRANS64 RZ, [R7+URZ], R5 ;  /* 0x0000000507ffb9a7 */ /* 0x0011e6000800003f */
[----:B------:R-:W-:-:S06]  /*afe0*/  UISETP.NE.AND UP0, UPT, UR4, 0x2, UPT ;  /* 0x000000020400788c */ /* 0x000fcc000bf05270 */
[----:B------:R-:W-:-:S13]  /*aff0*/  PLOP3.LUT P1, PT, PT, PT, UP0, 0x80, 0x0 ;  /* 0x000000000000781c */ /* 0x000fda0003f2f008 */
[----:B0-----:R-:W-:Y:S05]  /*b000*/  @P1 BRA `(.L_x_299) ;  /* 0x0000000000041947 */ /* 0x001fea0003800000 */
[----:B------:R-:W-:Y:S01]  /*b010*/  BPT.TRAP 0x1 ;  /* 0x000000040000795c */ /* 0x000fe20000300000 */
.L_x_299:
[----:B------:R-:W-:Y:S05]  /*b020*/  @P0 BRA `(.L_x_300) ;  /* 0x0000000000040947 */ /* 0x000fea0003800000 */
[----:B------:R-:W-:Y:S01]  /*b030*/  BPT.TRAP 0x1 ;  /* 0x000000040000795c */ /* 0x000fe20000300000 */
.L_x_300:
[C---:B-1----:R-:W-:Y:S01]  /*b040*/  LEA R4, R3.reuse, UR46, 0x2 ;  /* 0x0000002e03047c11 */ /* 0x042fe2000f8e10ff */
[----:B------:R-:W-:Y:S01]  /*b050*/  VIADD R12, R12, 0xffffffff ;  /* 0xffffffff0c0c7836 */ /* 0x000fe20000000000 */
[----:B------:R-:W-:Y:S01]  /*b060*/  LEA R5, R3, UR21, 0xf ;  /* 0x0000001503057c11 */ /* 0x000fe2000f8e78ff */
[----:B------:R-:W-:Y:S01]  /*b070*/  UIADD3 UR4, UP0, UR30, 0xf0, URZ ;  /* 0x000000f01e047890 */ /* 0x000fe2000ff1e03f */
[----:B------:R-:W-:Y:S01]  /*b080*/  R2UR UR34, R11 ;  /* 0x000000000b2272ca */ /* 0x000fe200000e0000 */
[----:B------:R-:W-:Y:S01]  /*b090*/  IMAD.SHL.U32 R4, R4, 0x800, RZ ;  /* 0x0000080004047824 */ /* 0x000fe200078e00ff */
[----:B------:R-:W-:Y:S01]  /*b0a0*/  R2UR UR33, R7 ;  /* 0x00000000072172ca */ /* 0x000fe200000e0000 */
[--C-:B------:R-:W-:Y:S01]  /*b0b0*/  IMAD R5, R5, 0x2, R10.reuse ;  /* 0x0000000205057824 */ /* 0x100fe200078e020a */
[----:B------:R-:W-:Y:S01]  /*b0c0*/  R2UR UR36, R19 ;  /* 0x00000000132472ca */ /* 0x000fe200000e0000 */
[----:B------:R-:W-:Y:S01]  /*b0d0*/  IMAD R4, R4, 0x2, R10 ;  /* 0x0000000204047824 */ /* 0x000fe200078e020a */
[----:B------:R-:W-:Y:S01]  /*b0e0*/  R2UR UR35, R18 ;  /* 0x00000000122372ca */ /* 0x000fe200000e0000 */
[----:B------:R-:W-:Y:S01]  /*b0f0*/  UIADD3 UR44, UP1, UR30, 0x1f0, URZ ;  /* 0x000001f01e2c7890 */ /* 0x000fe2000ff3e03f */
[----:B------:R-:W-:Y:S01]  /*b100*/  R2UR UR8, R5 ;  /* 0x00000000050872ca */ /* 0x000fe200000e0000 */
[----:B------:R-:W-:Y:S01]  /*b110*/  UIADD3.X UR5, URZ, UR31, URZ, UP0, !UPT ;  /* 0x0000001f3f057290 */ /* 0x000fe200087fe43f */
[----:B------:R-:W-:Y:S01]  /*b120*/  R2UR UR24, R4 ;  /* 0x00000000041872ca */ /* 0x000fe200000e0000 */
[----:B------:R-:W-:Y:S01]  /*b130*/  UPRMT UR43, URZ, 0x5410, UR29 ;  /* 0x000054103f2b7896 */ /* 0x000fe2000800001d */
[----:B------:R-:W-:Y:S01]  /*b140*/  R2UR UR19, R6 ;  /* 0x00000000061372ca */ /* 0x000fe200000e0000 */
[----:B------:R-:W-:Y:S01]  /*b150*/  UIADD3 UR26, UR34, 0x40, URZ ;  /* 0x00000040221a7890 */ /* 0x000fe2000fffe03f */
[----:B------:R-:W-:Y:S01]  /*b160*/  ISETP.GT.AND P2, PT, R12, 0x1, PT ;  /* 0x000000010c00780c */ /* 0x000fe20003f44270 */
[----:B------:R-:W-:Y:S01]  /*b170*/  UIADD3.X UR45, URZ, UR31, URZ, UP1, !UPT ;  /* 0x0000001f3f2d7290 */ /* 0x000fe20008ffe43f */
[----:B------:R-:W-:Y:S01]  /*b180*/  VIADD R3, R3, 0x1 ;  /* 0x0000000103037836 */ /* 0x000fe20000000000 */
[----:B------:R-:W-:Y:S01]  /*b190*/  UPRMT UR49, URZ, 0x5410, UR23 ;  /* 0x000054103f317896 */ /* 0x000fe20008000017 */
[----:B------:R-:W-:Y:S01]  /*b1a0*/  VIADD R11, R11, 0x80 ;  /* 0x000000800b0b7836 */ /* 0x000fe20000000000 */
[----:B------:R-:W-:Y:S01]  /*b1b0*/  UMOV UR6, 0x0 ;  /* 0x0000000000067882 */ /* 0x000fe20000000000 */
[----:B------:R-:W-:Y:S01]  /*b1c0*/  UMOV UR7, 0x10000000 ;  /* 0x1000000000077882 */ /* 0x000fe20000000000 */
[----:B------:R-:W-:Y:S01]  /*b1d0*/  UIADD3 UR16, UR8, 0x10180, URZ ;  /* 0x0001018008107890 */ /* 0x000fe2000fffe03f */
[----:B------:R-:W-:Y:S01]  /*b1e0*/  ISETP.NE.AND P1, PT, R3, 0x4, PT ;  /* 0x000000040300780c */ /* 0x000fe20003f25270 */
[----:B------:R-:W-:-:S02]  /*b1f0*/  UIADD3 UR32, UR24, 0x180, URZ ;  /* 0x0000018018207890 */ /* 0x000fc4000fffe03f */
[----:B------:R-:W-:Y:S01]  /*b200*/  UIADD3 UR24, UR24, 0x2180, URZ ;  /* 0x0000218018187890 */ /* 0x000fe2000fffe03f */
[----:B------:R-:W-:Y:S01]  /*b210*/  SEL R5, RZ, 0x1, P1 ;  /* 0x00000001ff057807 */ /* 0x000fe20000800000 */
[----:B------:R-:W-:Y:S01]  /*b220*/  UIADD3 UR8, UR8, 0x18180, URZ ;  /* 0x0001818008087890 */ /* 0x000fe2000fffe03f */
[----:B------:R-:W-:Y:S01]  /*b230*/  SEL R3, R3, RZ, P1 ;  /* 0x000000ff03037207 */ /* 0x000fe20000800000 */
[----:B------:R-:W-:Y:S01]  /*b240*/  UMOV UR25, UR33 ;  /* 0x0000002100197c82 */ /* 0x000fe20008000000 */
[----:B------:R-:W-:Y:S01]  /*b250*/  UMOV UR28, UR36 ;  /* 0x00000024001c7c82 */ /* 0x000fe20008000000 */
[----:B------:R-:W-:Y:S01]  /*b260*/  UMOV UR27, UR35 ;  /* 0x00000023001b7c82 */ /* 0x000fe20008000000 */
[----:B------:R-:W-:Y:S01]  /*b270*/  UMOV UR17, UR33 ;  /* 0x0000002100117c82 */ /* 0x000fe20008000000 */
[----:B------:R-:W-:Y:S01]  /*b280*/  UMOV UR18, UR34 ;  /* 0x0000002200127c82 */ /* 0x000fe20008000000 */
[----:B------:R-:W-:Y:S01]  /*b290*/  UMOV UR20, UR36 ;  /* 0x0000002400147c82 */ /* 0x000fe20008000000 */
[----:B------:R0:W-:Y:S01]  /*b2a0*/  UTMALDG.3D.MULTICAST [UR32], [UR4], UR43, desc[UR6] ;  /* 0x00000620040073b4 */ /* 0x0001e2000801182b */
[----:B------:R-:W-:Y:S01]  /*b2b0*/  UMOV UR9, UR33 ;  /* 0x0000002100097c82 */ /* 0x000fe20008000000 */
[----:B------:R-:W-:Y:S01]  /*b2c0*/  UMOV UR11, UR19 ;  /* 0x00000013000b7c82 */ /* 0x000fe20008000000 */
[----:B------:R-:W-:Y:S01]  /*b2d0*/  UMOV UR12, UR36 ;  /* 0x00000024000c7c82 */ /* 0x000fe20008000000 */
[----:B------:R-:W-:Y:S01]  /*b2e0*/  UMOV UR10, UR26 ;  /* 0x0000001a000a7c82 */ /* 0x000fe20008000000 */
[----:B------:R-:W-:Y:S01]  /*b2f0*/  LOP3.LUT R2, R2, R5, RZ, 0x3c, !PT ;  /* 0x0000000502027212 */ /* 0x000fe200078e3cff */
[----:B------:R0:W-:Y:S01]  /*b300*/  UTMALDG.3D.MULTICAST [UR24], [UR4], UR43, desc[UR6] ;  /* 0x00000618040073b4 */ /* 0x0001e2000801182b */
[----:B------:R0:W-:Y:S01]  /*b310*/  UTMALDG.3D.MULTICAST [UR16], [UR44], UR49, desc[UR6] ;  /* 0x000006102c0073b4 */ /* 0x0001e20008011831 */
[----:B------:R0:W-:Y:S02]  /*b320*/  UTMALDG.3D.MULTICAST [UR8], [UR44], UR49, desc[UR6] ;  /* 0x000006082c0073b4 */ /* 0x0001e40008011831 */
[----:B0-----:R-:W-:Y:S05]  /*b330*/  @P2 BRA `(.L_x_301) ;  /* 0xfffffffc00002947 */ /* 0x001fea000383ffff */
.L_x_297:
[----:B------:R-:W-:Y:S05]  /*b340*/  BSYNC B1 ;  /* 0x0000000000017941 */ /* 0x000fea0003800000 */
.L_x_296:
[----:B------:R-:W-:Y:S01]  /*b350*/  LOP3.LUT P4, RZ, R0, 0xff, RZ, 0xc0, !PT ;  /* 0x000000ff00ff7812 */ /* 0x000fe2000788c0ff */
[----:B------:R-:W-:Y:S01]  /*b360*/  VIADD R8, R8, UR37 ;  /* 0x0000002508087c36 */ /* 0x000fe20008000000 */
[----:B------:R-:W-:Y:S01]  /*b370*/  ULDC.64 UR4, c[0x0][0x650] ;  /* 0x0001940000047ab9 */ /* 0x000fe20000000a00 */
[----:B------:R-:W-:Y:S01]  /*b380*/  BSSY B1, `(.L_x_302) ;  /* 0x000006f000017945 */ /* 0x000fe20003800000 */
[----:B------:R-:W-:Y:S02]  /*b390*/  IMAD.MOV.U32 R18, RZ, RZ, -0x1 ;  /* 0xffffffffff127424 */ /* 0x000fe400078e00ff */
[----:B------:R-:W-:Y:S01]  /*b3a0*/  SHF.R.U32.HI R0, RZ, 0x2, R8 ;  /* 0x00000002ff007819 */ /* 0x000fe20000011608 */
[----:B------:R-:W-:Y:S01]  /*b3b0*/  IMAD.MOV.U32 R19, RZ, RZ, -0x1 ;  /* 0xffffffffff137424 */ /* 0x000fe200078e00ff */
[----:B------:R-:W-:Y:S02]  /*b3c0*/  ISETP.GT.U32.AND P1, PT, R8, 0x3, PT ;  /* 0x000000030800780c */ /* 0x000fe40003f24070 */
[----:B------:R-:W-:-:S02]  /*b3d0*/  LOP3.LUT R0, R0, 0x1, RZ, 0xc0, !PT ;  /* 0x0000000100007812 */ /* 0x000fc400078ec0ff */
[----:B------:R-:W-:Y:S01]  /*b3e0*/  LOP3.LUT R8, R8, 0x3, RZ, 0xc0, !PT ;  /* 0x0000000308087812 */ /* 0x000fe200078ec0ff */
[----:B------:R-:W0:Y:S01]  /*b3f0*/  @P4 S2R R3, SR_CgaCtaId ;  /* 0x0000000000034919 */ /* 0x000e220000008800 */
[----:B------:R-:W-:Y:S02]  /*b400*/  @P4 MOV R2, 0x400 ;  /* 0x0000040000024802 */ /* 0x000fe40000000f00 */
[----:B------:R-:W-:Y:S02]  /*b410*/  ISETP.NE.U32.AND P2, PT, R0, 0x1, PT ;  /* 0x000000010000780c */ /* 0x000fe40003f45070 */
[----:B0-----:R-:W-:Y:S01]  /*b420*/  @P4 LEA R2, R3, R2, 0x18 ;  /* 0x0000000203024211 */ /* 0x001fe200078ec0ff */
[----:B------:R-:W-:-:S03]  /*b430*/  IMAD.U32 R3, RZ, RZ, UR37 ;  /* 0x00000025ff037e24 */ /* 0x000fc6000f8e00ff */
[----:B------:R0:W-:Y:S01]  /*b440*/  @P4 SYNCS.ARRIVE.TRANS64.A1T0 RZ, [R2+URZ+0x78], RZ ;  /* 0x000078ff02ff49a7 */ /* 0x0001e2000810003f */
[----:B------:R-:W-:Y:S02]  /*b450*/  IADD3 R16, P4, R16, UR38, RZ ;  /* 0x0000002610107c10 */ /* 0x000fe4000ff9e0ff */
[----:B------:R-:W-:Y:S02]  /*b460*/  ISETP.LT.U32.AND P1, PT, R3, 0x4, P1 ;  /* 0x000000040300780c */ /* 0x000fe40000f21070 */
[----:B------:R-:W-:Y:S02]  /*b470*/  IADD3.X R17, R17, UR41, RZ, P4, !PT ;  /* 0x0000002911117c10 */ /* 0x000fe4000a7fe4ff */
[----:B------:R-:W-:Y:S02]  /*b480*/  ISETP.GE.U32.AND P4, PT, R16, UR4, PT ;  /* 0x0000000410007c0c */ /* 0x000fe4000bf86070 */
[----:B------:R-:W-:Y:S02]  /*b490*/  SEL R0, RZ, 0x1, !P1 ;  /* 0x00000001ff007807 */ /* 0x000fe40004800000 */
[----:B------:R-:W-:-:S02]  /*b4a0*/  ISETP.GE.U32.AND.EX P1, PT, R17, UR5, PT, P4 ;  /* 0x0000000511007c0c */ /* 0x000fc4000bf26140 */
[----:B------:R-:W-:Y:S02]  /*b4b0*/  ISETP.GT.U32.AND P2, PT, R3, 0x3, !P2 ;  /* 0x000000030300780c */ /* 0x000fe40005744070 */
[----:B------:R-:W-:Y:S02]  /*b4c0*/  PRMT R3, RZ, 0x7610, R3 ;  /* 0x00007610ff037816 */ /* 0x000fe40000000003 */
[----:B0-----:R-:W-:-:S04]  /*b4d0*/  SEL R2, RZ, 0x1, !P2 ;  /* 0x00000001ff027807 */ /* 0x001fc80005000000 */
[--C-:B------:R-:W-:Y:S01]  /*b4e0*/  LOP3.LUT R9, R2, R9, R0.reuse, 0x96, !PT ;  /* 0x0000000902097212 */ /* 0x100fe200078e9600 */
[----:B------:R-:W-:Y:S01]  /*b4f0*/  IMAD.MOV.U32 R2, RZ, RZ, -0x1 ;  /* 0xffffffffff027424 */ /* 0x000fe200078e00ff */
[----:B------:R-:W-:Y:S01]  /*b500*/  PRMT R0, RZ, 0x7610, R0 ;  /* 0x00007610ff007816 */ /* 0x000fe20000000000 */
[----:B------:R-:W-:Y:S06]  /*b510*/  @P1 BRA `(.L_x_303) ;  /* 0x0000000400541947 */ /* 0x000fec0003800000 */
[----:B------:R-:W0:Y:S01]  /*b520*/  S2UR UR4, SR_CTAID.X ;  /* 0x00000000000479c3 */ /* 0x000e220000002500 */
[----:B------:R-:W-:Y:S01]  /*b530*/  ULDC.64 UR6, c[0x0][0x628] ;  /* 0x00018a0000067ab9 */ /* 0x000fe20000000a00 */
[----:B------:R-:W-:Y:S01]  /*b540*/  ULDC UR5, c[0x0][0x150] ;  /* 0x0000540000057ab9 */ /* 0x000fe20000000800 */
[----:B------:R-:W-:Y:S01]  /*b550*/  ISETP.NE.U32.AND P1, PT, RZ, UR6, PT ;  /* 0x00000006ff007c0c */ /* 0x000fe2000bf25070 */
[----:B------:R-:W-:Y:S01]  /*b560*/  ULDC UR8, c[0x0][0x630] ;  /* 0x00018c0000087ab9 */ /* 0x000fe20000000800 */
[----:B------:R-:W-:Y:S01]  /*b570*/  ULDC UR10, c[0x0][0x154] ;  /* 0x00005500000a7ab9 */ /* 0x000fe20000000800 */
[----:B------:R-:W-:Y:S01]  /*b580*/  IMAD.MOV.U32 R2, RZ, RZ, R16 ;  /* 0x000000ffff027224 */ /* 0x000fe200078e0010 */
[----:B------:R-:W-:Y:S01]  /*b590*/  ISETP.NE.AND.EX P1, PT, RZ, UR7, PT, P1 ;  /* 0x00000007ff007c0c */ /* 0x000fe2000bf25310 */
[----:B------:R-:W1:Y:S01]  /*b5a0*/  S2UR UR9, SR_CTAID.Y ;  /* 0x00000000000979c3 */ /* 0x000e620000002600 */
[----:B0-----:R-:W-:-:S05]  /*b5b0*/  I2FP.F32.U32 R3, UR4 ;  /* 0x0000000400037c45 */ /* 0x001fca0008201000 */
[----:B------:R-:W-:Y:S01]  /*b5c0*/  FMUL R10, R3, UR5 ;  /* 0x00000005030a7c20 */ /* 0x000fe20008400000 */
[----:B------:R-:W-:-:S05]  /*b5d0*/  IMAD.MOV.U32 R3, RZ, RZ, R17 ;  /* 0x000000ffff037224 */ /* 0x000fca00078e0011 */
[----:B------:R-:W-:Y:S05]  /*b5e0*/  @!P1 BRA `(.L_x_304) ;  /* 0x0000000000289947 */ /* 0x000fea0003800000 */
[----:B------:R-:W-:Y:S02]  /*b5f0*/  ULDC UR5, c[0x0][0x634] ;  /* 0x00018d0000057ab9 */ /* 0x000fe40000000800 */
[----:B------:R-:W-:-:S05]  /*b600*/  IADD3 R7, P1, R16, UR5, RZ ;  /* 0x0000000510077c10 */ /* 0x000fca000ff3e0ff */
[----:B------:R-:W-:-:S04]  /*b610*/  IMAD.X R11, RZ, RZ, R17, P1 ;  /* 0x000000ffff0b7224 */ /* 0x000fc800008e0611 */
[----:B------:R-:W-:-:S04]  /*b620*/  IMAD.WIDE.U32 R4, R11, UR6, RZ ;  /* 0x000000060b047c25 */ /* 0x000fc8000f8e00ff */
[----:B------:R-:W-:-:S04]  /*b630*/  IMAD.WIDE.U32 R4, P1, R7, UR7, R4 ;  /* 0x0000000707047c25 */ /* 0x000fc8000f820004 */
[----:B------:R-:W-:-:S04]  /*b640*/  IMAD.WIDE.U32 R6, R7, UR6, RZ ;  /* 0x0000000607067c25 */ /* 0x000fc8000f8e00ff */
[----:B------:R-:W-:Y:S01]  /*b650*/  IMAD.X R3, RZ, RZ, RZ, P1 ;  /* 0x000000ffff037224 */ /* 0x000fe200008e06ff */
[----:B------:R-:W-:Y:S01]  /*b660*/  IADD3 RZ, P1, R7, R4, RZ ;  /* 0x0000000407ff7210 */ /* 0x000fe20007f3e0ff */
[----:B------:R-:W-:-:S04]  /*b670*/  IMAD.MOV.U32 R2, RZ, RZ, R5 ;  /* 0x000000ffff027224 */ /* 0x000fc800078e0005 */
[----:B------:R-:W-:-:S08]  /*b680*/  IMAD.WIDE.U32.X R2, R11, UR7, R2, P1 ;  /* 0x000000070b027c25 */ /* 0x000fd000088e0402 */
.L_x_304:
[--C-:B------:R-:W-:Y:S01]  /*b690*/  SHF.R.U64 R19, R2, UR8, R3.reuse ;  /* 0x0000000802137c19 */ /* 0x100fe20008001203 */
[----:B------:R-:W0:Y:S01]  /*b6a0*/  F2I.U32.TRUNC.NTZ R10, R10 ;  /* 0x0000000a000a7305 */ /* 0x000e22000020f000 */
[----:B------:R-:W-:Y:S01]  /*b6b0*/  SHF.R.U32.HI R2, RZ, UR8, R3 ;  /* 0x00000008ff027c19 */ /* 0x000fe20008011603 */
[----:B------:R-:W-:Y:S01]  /*b6c0*/  ULDC.64 UR6, c[0x0][0x620] ;  /* 0x0001880000067ab9 */ /* 0x000fe20000000a00 */
[----:B------:R-:W-:Y:S01]  /*b6d0*/  IADD3 R5, P1, RZ, -R19, RZ ;  /* 0x80000013ff057210 */ /* 0x000fe20007f3e0ff */
[----:B------:R-:W2:Y:S01]  /*b6e0*/  LDC R15, c[0x0][0x610] ;  /* 0x00018400ff0f7b82 */ /* 0x000ea20000000800 */
[----:B-1----:R-:W-:Y:S01]  /*b6f0*/  I2FP.F32.U32 R4, UR9 ;  /* 0x0000000900047c45 */ /* 0x002fe20008201000 */
[----:B------:R-:W-:Y:S01]  /*b700*/  ULDC UR8, c[0x0][0x658] ;  /* 0x0001960000087ab9 */ /* 0x000fe20000000800 */
[----:B------:R-:W-:Y:S01]  /*b710*/  ULDC UR12, c[0x0][0x648] ;  /* 0x00019200000c7ab9 */ /* 0x000fe20000000800 */
[----:B------:R-:W-:Y:S02]  /*b720*/  IMAD.X R2, RZ, RZ, ~R2, P1 ;  /* 0x000000ffff027224 */ /* 0x000fe400008e0e02 */
[----:B------:R-:W-:Y:S01]  /*b730*/  FMUL R6, R4, UR10 ;  /* 0x0000000a04067c20 */ /* 0x000fe20008400000 */
[----:B------:R-:W-:Y:S01]  /*b740*/  ULDC.64 UR10, c[0x0][0x640] ;  /* 0x00019000000a7ab9 */ /* 0x000fe20000000a00 */
[----:B------:R-:W-:Y:S01]  /*b750*/  IMAD R4, R2, UR6, RZ ;  /* 0x0000000602047c24 */ /* 0x000fe2000f8e02ff */
[----:B------:R-:W-:Y:S01]  /*b760*/  ISETP.NE.U32.AND P1, PT, RZ, UR10, PT ;  /* 0x0000000aff007c0c */ /* 0x000fe2000bf25070 */
[C---:B------:R-:W-:Y:S01]  /*b770*/  IMAD.WIDE.U32 R2, R5.reuse, UR6, R16 ;  /* 0x0000000605027c25 */ /* 0x040fe2000f8e0010 */
[----:B0-----:R-:W-:Y:S01]  /*b780*/  R2UR UR5, R10 ;  /* 0x000000000a0572ca */ /* 0x001fe200000e0000 */
[----:B------:R-:W0:Y:S01]  /*b790*/  F2I.U32.TRUNC.NTZ R6, R6 ;  /* 0x0000000600067305 */ /* 0x000e22000020f000 */
[----:B------:R-:W-:Y:S01]  /*b7a0*/  ULDC UR6, c[0x0][0x618] ;  /* 0x0001860000067ab9 */ /* 0x000fe20000000800 */
[----:B------:R-:W-:Y:S01]  /*b7b0*/  IMAD R5, R5, UR7, R4 ;  /* 0x0000000705057c24 */ /* 0x000fe2000f8e0204 */
[----:B------:R-:W-:-:S03]  /*b7c0*/  ISETP.NE.AND.EX P1, PT, RZ, UR11, PT, P1 ;  /* 0x0000000bff007c0c */ /* 0x000fc6000bf25310 */
[----:B------:R-:W-:-:S05]  /*b7d0*/  IMAD.IADD R3, R3, 0x1, R5 ;  /* 0x0000000103037824 */ /* 0x000fca00078e0205 */
[--C-:B------:R-:W-:Y:S02]  /*b7e0*/  SHF.R.U64 R10, R2, UR6, R3.reuse ;  /* 0x00000006020a7c19 */ /* 0x100fe40008001203 */
[----:B------:R-:W-:Y:S01]  /*b7f0*/  SHF.R.U32.HI R3, RZ, UR6, R3 ;  /* 0x00000006ff037c19 */ /* 0x000fe20008011603 */
[----:B------:R-:W-:Y:S01]  /*b800*/  ULDC UR6, c[0x0][0x608] ;  /* 0x0001820000067ab9 */ /* 0x000fe20000000800 */
[----:B0-----:R-:W-:Y:S02]  /*b810*/  R2UR UR7, R6 ;  /* 0x00000000060772ca */ /* 0x001fe400000e0000 */
[--C-:B------:R-:W-:Y:S02]  /*b820*/  SHF.R.U64 R12, R10, UR6, R3.reuse ;  /* 0x000000060a0c7c19 */ /* 0x100fe40008001203 */
[----:B------:R-:W-:Y:S01]  /*b830*/  SHF.R.U32.HI R3, RZ, UR6, R3 ;  /* 0x00000006ff037c19 */ /* 0x000fe20008011603 */
[----:B------:R-:W-:-:S03]  /*b840*/  UIADD3 UR6, -UR5, URZ, URZ ;  /* 0x0000003f05067290 */ /* 0x000fc6000fffe13f */
[--C-:B------:R-:W-:Y:S01]  /*b850*/  SHF.R.U64 R13, R12, UR8, R3.reuse ;  /* 0x000000080c0d7c19 */ /* 0x100fe20008001203 */
[----:B------:R-:W-:Y:S01]  /*b860*/  ULDC UR5, c[0x0][0x144] ;  /* 0x0000510000057ab9 */ /* 0x000fe20000000800 */
[----:B------:R-:W-:-:S03]  /*b870*/  SHF.R.U32.HI R3, RZ, UR8, R3 ;  /* 0x00000008ff037c19 */ /* 0x000fc60008011603 */
[----:B------:R-:W-:Y:S01]  /*b880*/  IMAD.MOV.U32 R2, RZ, RZ, R13 ;  /* 0x000000ffff027224 */ /* 0x000fe200078e000d */
[----:B------:R-:W-:Y:S06]  /*b890*/  @!P1 BRA `(.L_x_305) ;  /* 0x0000000000289947 */ /* 0x000fec0003800000 */
        /* <DEDUP_REMOVED lines=10> */
.L_x_305:
[----:B------:R-:W-:Y:S01]  /*b940*/  UISETP.NE.AND UP0, UPT, UR40, URZ, UPT ;  /* 0x0000003f2800728c */ /* 0x000fe2000bf05270 */
[----:B------:R-:W-:Y:S01]  /*b950*/  SHF.R.U64 R3, R2, UR12, R3 ;  /* 0x0000000c02037c19 */ /* 0x000fe20008001203 */
[----:B------:R-:W-:Y:S01]  /*b960*/  UIADD3 UR7, -UR7, URZ, URZ ;  /* 0x0000003f07077290 */ /* 0x000fe2000fffe13f */
[----:B------:R-:W-:Y:S01]  /*b970*/  LOP3.LUT R2, R12, UR22, RZ, 0xc0, !PT ;  /* 0x000000160c027c12 */ /* 0x000fe2000f8ec0ff */
[----:B------:R-:W-:Y:S01]  /*b980*/  UIMAD UR4, UR5, UR6, UR4 ;  /* 0x00000006050472a4 */ /* 0x000fe2000f8e0204 */
[----:B------:R-:W-:Y:S01]  /*b990*/  LOP3.LUT R5, R10, UR14, RZ, 0xc0, !PT ;  /* 0x0000000e0a057c12 */ /* 0x000fe2000f8ec0ff */
[----:B------:R-:W-:Y:S01]  /*b9a0*/  IMAD.MOV R4, RZ, RZ, -R3 ;  /* 0x000000ffff047224 */ /* 0x000fe200078e0a03 */
[----:B------:R-:W-:Y:S01]  /*b9b0*/  ULDC UR5, c[0x0][0x148] ;  /* 0x0000520000057ab9 */ /* 0x000fe20000000800 */
[----:B------:R-:W-:Y:S01]  /*b9c0*/  IMAD R18, R3, UR13, R2 ;  /* 0x0000000d03127c24 */ /* 0x000fe2000f8e0202 */
[----:B------:R-:W-:Y:S01]  /*b9d0*/  PLOP3.LUT P1, PT, PT, PT, UP0, 0x80, 0x0 ;  /* 0x000000000000781c */ /* 0x000fe20003f2f008 */
[----:B------:R-:W-:Y:S01]  /*b9e0*/  IMAD.MOV.U32 R3, RZ, RZ, 0x1 ;  /* 0x00000001ff037424 */ /* 0x000fe200078e00ff */
[----:B------:R-:W-:-:S03]  /*b9f0*/  @UP0 UIMAD UR4, UR5, UR7, UR9 ;  /* 0x00000007050402a4 */ /* 0x000fc6000f8e0209 */
[----:B------:R-:W-:Y:S02]  /*ba00*/  ULDC UR5, c[0x0][0x638] ;  /* 0x00018e0000057ab9 */ /* 0x000fe40000000800 */
[----:B------:R-:W-:Y:S02]  /*ba10*/  IMAD R2, R4, UR5, R13 ;  /* 0x0000000504027c24 */ /* 0x000fe4000f8e020d */
[----:B--2---:R-:W-:Y:S01]  /*ba20*/  IMAD R18, R18, R15, UR4 ;  /* 0x0000000412127e24 */ /* 0x004fe2000f8e020f */
[----:B------:R-:W-:Y:S02]  /*ba30*/  ULDC UR4, c[0x0][0x600] ;  /* 0x0001800000047ab9 */ /* 0x000fe40000000800 */
[----:B------:R-:W-:-:S05]  /*ba40*/  IMAD R5, R2, UR4, R5 ;  /* 0x0000000402057c24 */ /* 0x000fca000f8e0205 */
[----:B------:R-:W-:Y:S02]  /*ba50*/  SEL R2, R5, R18, !P1 ;  /* 0x0000001205027207 */ /* 0x000fe40004800000 */
[----:B------:R-:W-:-:S07]  /*ba60*/  SEL R18, R18, R5, !P1 ;  /* 0x0000000512127207 */ /* 0x000fce0004800000 */
.L_x_303:
[----:B------:R-:W-:Y:S05]  /*ba70*/  BSYNC B1 ;  /* 0x0000000000017941 */ /* 0x000fea0003800000 */
.L_x_302:
[----:B------:R-:W-:-:S13]  /*ba80*/  LOP3.LUT P1, RZ, R3, 0xff, RZ, 0xc0, !PT ;  /* 0x000000ff03ff7812 */ /* 0x000fda000782c0ff */
[----:B------:R-:W-:Y:S05]  /*ba90*/  @P1 BRA `(.L_x_306) ;  /* 0xfffffff000f01947 */ /* 0x000fea000383ffff */
[----:B------:R-:W-:Y:S05]  /*baa0*/  BSYNC B0 ;  /* 0x0000000000007941 */ /* 0x000fea0003800000 */
.L_x_294:
[----:B------:R-:W-:-:S03]  /*bab0*/  UMOV UR4, 0xffffffff ;  /* 0xffffffff00047882 */ /* 0x000fc60000000000 */
[----:B------:R-:W-:Y:S05]  /*bac0*/  BRA.DIV UR4, `(.L_x_307) ;  /* 0x0000000604447947 */ /* 0x000fea000b800000 */
[----:B------:R-:W-:-:S13]  /*bad0*/  ELECT P6, URZ, PT ;  /* 0x00000000003f782f */ /* 0x000fda00038c0000 */
.L_x_323:
[----:B------:R-:W-:Y:S04]  /*bae0*/  BSSY B0, `(.L_x_308) ;  /* 0x000002c000007945 */ /* 0x000fe80003800000 */
[----:B------:R-:W-:Y:S05]  /*baf0*/  @!P6 BRA `(.L_x_309) ;  /* 0x0000000000a8e947 */ /* 0x000fea0003800000 */
[----:B------:R-:W-:-:S04]  /*bb00*/  ULOP3.LUT UR4, UR42, 0x2, URZ, 0xfc, !UPT ;  /* 0x000000022a047892 */ /* 0x000fc8000f8efc3f */
[----:B------:R-:W-:-:S06]  /*bb10*/  UISETP.NE.AND UP0, UPT, UR4, 0x3, UPT ;  /* 0x000000030400788c */ /* 0x000fcc000bf05270 */
[----:B------:R-:W-:-:S13]  /*bb20*/  PLOP3.LUT P0, PT, PT, PT, UP0, 0x80, 0x0 ;  /* 0x000000000000781c */ /* 0x000fda0003f0f008 */
[----:B------:R-:W-:Y:S05]  /*bb30*/  @!P0 BRA `(.L_x_310) ;  /* 0x0000000000048947 */ /* 0x000fea0003800000 */
[----:B------:R-:W-:Y:S01]  /*bb40*/  BPT.TRAP 0x1 ;  /* 0x000000040000795c */ /* 0x000fe20000300000 */
.L_x_310:
[----:B------:R-:W0:Y:S01]  /*bb50*/  S2R R3, SR_CgaCtaId ;  /* 0x0000000000037919 */ /* 0x000e220000008800 */
[----:B------:R-:W-:Y:S02]  /*bb60*/  MOV R0, 0x400 ;  /* 0x0000040000007802 */ /* 0x000fe40000000f00 */
[----:B------:R-:W-:Y:S02]  /*bb70*/  SHF.L.U32 R2, R9, 0x1f, RZ ;  /* 0x0000001f09027819 */ /* 0x000fe400000006ff */
[----:B0-----:R-:W-:-:S05]  /*bb80*/  LEA R3, R3, R0, 0x18 ;  /* 0x0000000003037211 */ /* 0x001fca00078ec0ff */
[----:B------:R-:W-:-:S04]  /*bb90*/  VIADD R3, R3, 0x20 ;  /* 0x0000002003037836 */ /* 0x000fc80000000000 */
[C---:B------:R-:W-:Y:S02]  /*bba0*/  IMAD R5, R8.reuse, 0x8, R3 ;  /* 0x0000000808057824 */ /* 0x040fe400078e0203 */
[----:B------:R-:W-:Y:S02]  /*bbb0*/  VIADD R8, R8, 0x1 ;  /* 0x0000000108087836 */ /* 0x000fe40000000000 */
[----:B------:R-:W0:Y:S03]  /*bbc0*/  SYNCS.PHASECHK.TRANS64.TRYWAIT P0, [R5+URZ], R2 ;  /* 0x00000002050075a7 */ /* 0x000e26000800017f */
[----:B------:R-:W-:-:S04]  /*bbd0*/  ISETP.NE.AND P1, PT, R8, 0x4, PT ;  /* 0x000000040800780c */ /* 0x000fc80003f25270 */
[----:B------:R-:W-:Y:S02]  /*bbe0*/  SEL R0, RZ, 0x1, P1 ;  /* 0x00000001ff007807 */ /* 0x000fe40000800000 */
[----:B------:R-:W-:Y:S02]  /*bbf0*/  SEL R8, R8, RZ, P1 ;  /* 0x000000ff08087207 */ /* 0x000fe40000800000 */
[----:B------:R-:W-:-:S03]  /*bc00*/  LOP3.LUT R9, R9, R0, RZ, 0x3c, !PT ;  /* 0x0000000009097212 */ /* 0x000fc600078e3cff */
[----:B------:R-:W-:Y:S01]  /*bc10*/  IMAD R7, R8, 0x8, R3 ;  /* 0x0000000808077824 */ /* 0x000fe200078e0203 */
[----:B------:R-:W-:Y:S01]  /*bc20*/  SHF.L.U32 R4, R9, 0x1f, RZ ;  /* 0x0000001f09047819 */ /* 0x000fe200000006ff */
[----:B0-----:R-:W-:Y:S06]  /*bc30*/  @!P0 BRA `(.L_x_311) ;  /* 0x0000000400088947 */ /* 0x001fec0003800000 */
.L_x_324:
[----:B------:R-:W1:Y:S01]  /*bc40*/  SYNCS.PHASECHK.TRANS64.TRYWAIT P0, [R7+URZ], R4 ;  /* 0x00000004070075a7 */ /* 0x000e62000800017f */
[----:B------:R-:W-:-:S05]  /*bc50*/  VIADD R0, R8, 0x1 ;  /* 0x0000000108007836 */ /* 0x000fca0000000000 */
[----:B------:R-:W-:-:S04]  /*bc60*/  ISETP.NE.AND P1, PT, R0, 0x4, PT ;  /* 0x000000040000780c */ /* 0x000fc80003f25270 */
[----:B0-----:R-:W-:Y:S02]  /*bc70*/  SEL R2, RZ, 0x1, P1 ;  /* 0x00000001ff027807 */ /* 0x001fe40000800000 */
[----:B------:R-:W-:Y:S02]  /*bc80*/  SEL R0, R0, RZ, P1 ;  /* 0x000000ff00007207 */ /* 0x000fe40000800000 */
[----:B------:R-:W-:-:S03]  /*bc90*/  LOP3.LUT R9, R9, R2, RZ, 0x3c, !PT ;  /* 0x0000000209097212 */ /* 0x000fc600078e3cff */
[----:B------:R-:W-:Y:S01]  /*bca0*/  IMAD R6, R0, 0x8, R3 ;  /* 0x0000000800067824 */ /* 0x000fe200078e0203 */
[----:B------:R-:W-:Y:S01]  /*bcb0*/  SHF.L.U32 R5, R9, 0x1f, RZ ;  /* 0x0000001f09057819 */ /* 0x000fe200000006ff */
[----:B-1----:R-:W-:Y:S06]  /*bcc0*/  @!P0 BRA `(.L_x_312) ;  /* 0x0000000000f88947 */ /* 0x002fec0003800000 */
.L_x_325:
[----:B------:R-:W1:Y:S01]  /*bcd0*/  SYNCS.PHASECHK.TRANS64.TRYWAIT P0, [R6+URZ], R5 ;  /* 0x00000005060075a7 */ /* 0x000e62000800017f */
[----:B------:R-:W-:-:S05]  /*bce0*/  VIADD R0, R0, 0x1 ;  /* 0x0000000100007836 */ /* 0x000fca0000000000 */
[----:B------:R-:W-:-:S04]  /*bcf0*/  ISETP.NE.AND P1, PT, R0, 0x4, PT ;  /* 0x000000040000780c */ /* 0x000fc80003f25270 */
[----:B------:R-:W-:Y:S02]  /*bd00*/  SEL R2, RZ, 0x1, P1 ;  /* 0x00000001ff027807 */ /* 0x000fe40000800000 */
[----:B------:R-:W-:Y:S02]  /*bd10*/  SEL R0, R0, RZ, P1 ;  /* 0x000000ff00007207 */ /* 0x000fe40000800000 */
[----:B------:R-:W-:Y:S01]  /*bd20*/  LOP3.LUT R2, R9, R2, RZ, 0x3c, !PT ;  /* 0x0000000209027212 */ /* 0x000fe200078e3cff */
[----:B-1----:R-:W-:Y:S06]  /*bd30*/  @!P0 BRA `(.L_x_313) ;  /* 0x0000000000f08947 */ /* 0x002fec0003800000 */
.L_x_326:
[----:B------:R-:W-:Y:S01]  /*bd40*/  IMAD R3, R0, 0x8, R3 ;  /* 0x0000000800037824 */ /* 0x000fe200078e0203 */
[----:B------:R-:W-:-:S07]  /*bd50*/  SHF.L.U32 R0, R2, 0x1f, RZ ;  /* 0x0000001f02007819 */ /* 0x000fce00000006ff */
.L_x_314:
[----:B--2---:R2:W3:Y:S02]  /*bd60*/  SYNCS.PHASECHK.TRANS64.TRYWAIT P0, [R3+URZ], R0 ;  /* 0x00000000030075a7 */ /* 0x0044e4000800017f */
[----:B---3--:R-:W-:Y:S05]  /*bd70*/  @!P0 NANOSLEEP.SYNCS 0x989680 ;  /* 0x009896800000895d */ /* 0x008fea0003900000 */
[----:B------:R-:W3:Y:S02]  /*bd80*/  @!P0 SYNCS.PHASECHK.TRANS64 P0, [R3+URZ], R0 ;  /* 0x00000000030085a7 */ /* 0x000ee4000800007f */
[----:B---3--:R-:W-:Y:S05]  /*bd90*/  @!P0 BRA `(.L_x_314) ;  /* 0xfffffffc00f08947 */ /* 0x008fea000383ffff */
.L_x_309:
[----:B------:R-:W-:Y:S05]  /*bda0*/  BSYNC B0 ;  /* 0x0000000000007941 */ /* 0x000fea0003800000 */
.L_x_308:
[----:B------:R-:W-:Y:S05]  /*bdb0*/  EXIT ;  /* 0x000000000000794d */ /* 0x000fea0003800000 */
.L_x_18:
[----:B0-----:R0:W1:Y:S02]  /*bdc0*/  SYNCS.PHASECHK.TRANS64.TRYWAIT P0, [R159+URZ], R0 ;  /* 0x000000009f0075a7 */ /* 0x001064000800017f */
[----:B-1----:R-:W-:Y:S05]  /*bdd0*/  @!P0 NANOSLEEP.SYNCS 0x989680 ;  /* 0x009896800000895d */ /* 0x002fea0003900000 */
[----:B------:R-:W1:Y:S02]  /*bde0*/  @!P0 SYNCS.PHASECHK.TRANS64 P0, [R159+URZ], R0 ;  /* 0x000000009f0085a7 */ /* 0x000e64000800007f */
[----:B-1----:R-:W-:Y:S05]  /*bdf0*/  @!P0 BRA `(.L_x_18) ;  /* 0xfffffffc00f08947 */ /* 0x002fea000383ffff */
[----:B------:R-:W-:Y:S05]  /*be00*/  BRA `(.L_x_315) ;  /* 0xffffff5800747947 */ /* 0x000fea000383ffff */
.L_x_23:
[----:B-1----:R1:W2:Y:S02]  /*be10*/  SYNCS.PHASECHK.TRANS64.TRYWAIT P1, [R3+URZ], R0 ;  /* 0x00000000030075a7 */ /* 0x0022a4000802017f */
[----:B--2---:R-:W-:Y:S05]  /*be20*/  @!P1 NANOSLEEP.SYNCS 0x989680 ;  /* 0x009896800000995d */ /* 0x004fea0003900000 */
[----:B------:R-:W2:Y:S02]  /*be30*/  @!P1 SYNCS.PHASECHK.TRANS64 P1, [R3+URZ], R0 ;  /* 0x00000000030095a7 */ /* 0x000ea4000802007f */
[----:B--2---:R-:W-:Y:S05]  /*be40*/  @!P1 BRA `(.L_x_23) ;  /* 0xfffffffc00f09947 */ /* 0x004fea000383ffff */
[----:B------:R-:W-:Y:S05]  /*be50*/  BRA `(.L_x_22) ;  /* 0xffffff5800e47947 */ /* 0x000fea000383ffff */
.L_x_28:
[----:B-1----:R-:W-:-:S04]  /*be60*/  IMAD.U32 R5, RZ, RZ, UR4 ;  /* 0x00000004ff057e24 */ /* 0x002fc8000f8e00ff */
[----:B------:R1:W2:Y:S03]  /*be70*/  SYNCS.PHASECHK.TRANS64.TRYWAIT P1, [R5+URZ], R4 ;  /* 0x00000004050075a7 */ /* 0x0002a6000802017f */
[----:B--2---:R-:W-:Y:S05]  /*be80*/  @!P1 NANOSLEEP.SYNCS 0x989680 ;  /* 0x009896800000995d */ /* 0x004fea0003900000 */
[----:B------:R-:W2:Y:S02]  /*be90*/  @!P1 SYNCS.PHASECHK.TRANS64 P1, [R5+URZ], R4 ;  /* 0x00000004050095a7 */ /* 0x000ea4000802007f */
[----:B--2---:R-:W-:Y:S05]  /*bea0*/  @!P1 BRA `(.L_x_28) ;  /* 0xfffffffc00ec9947 */ /* 0x004fea000383ffff */
[----:B------:R-:W-:Y:S05]  /*beb0*/  BRA `(.L_x_27) ;  /* 0xffffff6000407947 */ /* 0x000fea000383ffff */
.L_x_34:
[----:B0-----:R0:W1:Y:S02]  /*bec0*/  SYNCS.PHASECHK.TRANS64.TRYWAIT P0, [R159+URZ+0x10], R0 ;  /* 0x000010009f0075a7 */ /* 0x001064000800017f */
[----:B-1----:R-:W-:Y:S05]  /*bed0*/  @!P0 NANOSLEEP.SYNCS 0x989680 ;  /* 0x009896800000895d */ /* 0x002fea0003900000 */
[----:B------:R-:W1:Y:S02]  /*bee0*/  @!P0 SYNCS.PHASECHK.TRANS64 P0, [R159+URZ+0x10], R0 ;  /* 0x000010009f0085a7 */ /* 0x000e64000800007f */
[----:B-1----:R-:W-:Y:S05]  /*bef0*/  @!P0 BRA `(.L_x_34) ;  /* 0xfffffffc00f08947 */ /* 0x002fea000383ffff */
[----:B------:R-:W-:Y:S05]  /*bf00*/  BRA `(.L_x_316) ;  /* 0xffffff68001c7947 */ /* 0x000fea000383ffff */
.L_x_295:
[----:B------:R-:W-:Y:S01]  /*bf10*/  BSSY B1, `(.L_x_317) ;  /* 0x0000006000017945 */ /* 0x000fe20003800000 */
[----:B------:R-:W-:-:S07]  /*bf20*/  IMAD.MOV.U32 R15, RZ, RZ, -0x1 ;  /* 0xffffffffff0f7424 */ /* 0x000fce00078e00ff */
[----:B------:R-:W-:Y:S05]  /*bf30*/  WARPSYNC.COLLECTIVE R15, `(.L_x_318) ;  /* 0x000000000f0c7348 */ /* 0x000fea0003c00000 */
[----:B------:R-:W-:Y:S02]  /*bf40*/  ELECT P6, UR62, PT ;  /* 0x00000000003e782f */ /* 0x000fe400038c0000 */
[----:B------:R-:W-:Y:S01]  /*bf50*/  MOV R14, UR62 ;  /* 0x0000003e000e7c02 */ /* 0x000fe20008000f00 */
[----:B------:R-:W-:Y:S10]  /*bf60*/  ENDCOLLECTIVE ;  /* 0x000000000000791b */ /* 0x000ff40003800000 */
.L_x_318:
[----:B------:R-:W-:Y:S05]  /*bf70*/  BSYNC B1 ;  /* 0x0000000000017941 */ /* 0x000fea0003800000 */
.L_x_317:
[----:B------:R-:W-:Y:S05]  /*bf80*/  BRA `(.L_x_319) ;  /* 0xffffffec00c07947 */ /* 0x000fea000383ffff */
.L_x_298:
[----:B-1----:R1:W2:Y:S02]  /*bf90*/  SYNCS.PHASECHK.TRANS64.TRYWAIT P1, [R7+URZ+0x20], R4 ;  /* 0x00002004070075a7 */ /* 0x0022a4000802017f */
[----:B--2---:R-:W-:Y:S05]  /*bfa0*/  @!P1 NANOSLEEP.SYNCS 0x989680 ;  /* 0x009896800000995d */ /* 0x004fea0003900000 */
[----:B------:R-:W2:Y:S02]  /*bfb0*/  @!P1 SYNCS.PHASECHK.TRANS64 P1, [R7+URZ+0x20], R4 ;  /* 0x00002004070095a7 */ /* 0x000ea4000802007f */
[----:B--2---:R-:W-:Y:S05]  /*bfc0*/  @!P1 BRA `(.L_x_298) ;  /* 0xfffffffc00f09947 */ /* 0x004fea000383ffff */
[----:B------:R-:W-:Y:S05]  /*bfd0*/  BRA `(.L_x_320) ;  /* 0xffffffec00f87947 */ /* 0x000fea000383ffff */
.L_x_307:
[----:B------:R-:W-:Y:S01]  /*bfe0*/  BSSY B0, `(.L_x_321) ;  /* 0x0000006000007945 */ /* 0x000fe20003800000 */
[----:B------:R-:W-:-:S07]  /*bff0*/  IMAD.MOV.U32 R15, RZ, RZ, -0x1 ;  /* 0xffffffffff0f7424 */ /* 0x000fce00078e00ff */
[----:B------:R-:W-:Y:S05]  /*c000*/  WARPSYNC.COLLECTIVE R15, `(.L_x_322) ;  /* 0x000000000f0c7348 */ /* 0x000fea0003c00000 */
[----:B------:R-:W-:Y:S02]  /*c010*/  ELECT P6, UR62, PT ;  /* 0x00000000003e782f */ /* 0x000fe400038c0000 */
[----:B------:R-:W-:Y:S01]  /*c020*/  MOV R14, UR62 ;  /* 0x0000003e000e7c02 */ /* 0x000fe20008000f00 */
[----:B------:R-:W-:Y:S10]  /*c030*/  ENDCOLLECTIVE ;  /* 0x000000000000791b */ /* 0x000ff40003800000 */
.L_x_322:
[----:B------:R-:W-:Y:S05]  /*c040*/  BSYNC B0 ;  /* 0x0000000000007941 */ /* 0x000fea0003800000 */
.L_x_321:
[----:B------:R-:W-:Y:S05]  /*c050*/  BRA `(.L_x_323) ;  /* 0xfffffff800a07947 */ /* 0x000fea000383ffff */
.L_x_311:
[----:B0-----:R0:W1:Y:S02]  /*c060*/  SYNCS.PHASECHK.TRANS64.TRYWAIT P0, [R5+URZ], R2 ;  /* 0x00000002050075a7 */ /* 0x001064000800017f */
[----:B-1----:R-:W-:Y:S05]  /*c070*/  @!P0 NANOSLEEP.SYNCS 0x989680 ;  /* 0x009896800000895d */ /* 0x002fea0003900000 */
[----:B------:R-:W1:Y:S02]  /*c080*/  @!P0 SYNCS.PHASECHK.TRANS64 P0, [R5+URZ], R2 ;  /* 0x00000002050085a7 */ /* 0x000e64000800007f */
[----:B-1----:R-:W-:Y:S05]  /*c090*/  @!P0 BRA `(.L_x_311) ;  /* 0xfffffffc00f08947 */ /* 0x002fea000383ffff */
[----:B------:R-:W-:Y:S05]  /*c0a0*/  BRA `(.L_x_324) ;  /* 0xfffffff800e47947 */ /* 0x000fea000383ffff */
.L_x_312:
[----:B0-----:R0:W1:Y:S02]  /*c0b0*/  SYNCS.PHASECHK.TRANS64.TRYWAIT P0, [R7+URZ], R4 ;  /* 0x00000004070075a7 */ /* 0x001064000800017f */
[----:B-1----:R-:W-:Y:S05]  /*c0c0*/  @!P0 NANOSLEEP.SYNCS 0x989680 ;  /* 0x009896800000895d */ /* 0x002fea0003900000 */
[----:B------:R-:W1:Y:S02]  /*c0d0*/  @!P0 SYNCS.PHASECHK.TRANS64 P0, [R7+URZ], R4 ;  /* 0x00000004070085a7 */ /* 0x000e64000800007f */
[----:B-1----:R-:W-:Y:S05]  /*c0e0*/  @!P0 BRA `(.L_x_312) ;  /* 0xfffffffc00f08947 */ /* 0x002fea000383ffff */
[----:B------:R-:W-:Y:S05]  /*c0f0*/  BRA `(.L_x_325) ;  /* 0xfffffff800f47947 */ /* 0x000fea000383ffff */
.L_x_313:
[----:B-1----:R1:W2:Y:S02]  /*c100*/  SYNCS.PHASECHK.TRANS64.TRYWAIT P0, [R6+URZ], R5 ;  /* 0x00000005060075a7 */ /* 0x0022a4000800017f */
[----:B--2---:R-:W-:Y:S05]  /*c110*/  @!P0 NANOSLEEP.SYNCS 0x989680 ;  /* 0x009896800000895d */ /* 0x004fea0003900000 */
[----:B------:R-:W2:Y:S02]  /*c120*/  @!P0 SYNCS.PHASECHK.TRANS64 P0, [R6+URZ], R5 ;  /* 0x00000005060085a7 */ /* 0x000ea4000800007f */
[----:B--2---:R-:W-:Y:S05]  /*c130*/  @!P0 BRA `(.L_x_313) ;  /* 0xfffffffc00f08947 */ /* 0x004fea000383ffff */
[----:B------:R-:W-:Y:S05]  /*c140*/  BRA `(.L_x_326) ;  /* 0xfffffff800fc7947 */ /* 0x000fea000383ffff */
.L_x_327:
[----:B------:R-:W-:-:S00]  /*c150*/  BRA `(.L_x_327) ;  /* 0xfffffffc00fc7947 */ /* 0x000fc0000383ffff */
[----:B------:R-:W-:-:S00]  /*c160*/  NOP ;  /* 0x0000000000007918 */ /* 0x000fc00000000000 */
        /* <DEDUP_REMOVED lines=9> */
.L_x_328:


//--------------------- .nv.global.init           --------------------------
	.section	.nv.global.init,"aw",@progbits
.nv.global.init:
	.type		$str$22,@object
	.size		$str$22,($str$23 - $str$22)
$str$22:
        /*0000*/ 	.byte	0x6b, 0x5f, 0x74, 0x69, 0x6c, 0x65, 0x5f, 0x63, 0x6f, 0x75, 0x6e, 0x74, 0x20, 0x3e, 0x3d, 0x20
        /*0010*/ 	.byte	0x31, 0x00
	.type		$str$23,@object
	.size		$str$23,(__unnamed_1 - $str$23)
$str$23:
        /*0012*/ 	.byte	0x2f, 0x74, 0x6d, 0x70, 0x2f, 0x63, 0x75, 0x74, 0x6c, 0x61, 0x73, 0x73, 0x5f, 0x73, 0x77, 0x65
        /*0022*/ 	.byte	0x65, 0x70, 0x5f, 0x73, 0x72, 0x63, 0x2f, 0x69, 0x6e, 0x63, 0x6c, 0x75, 0x64, 0x65, 0x2f, 0x63
        /*0032*/ 	.byte	0x75, 0x74, 0x6c, 0x61, 0x73, 0x73, 0x2f, 0x67, 0x65, 0x6d, 0x6d, 0x2f, 0x63, 0x6f, 0x6c, 0x6c
        /*0042*/ 	.byte	0x65, 0x63, 0x74, 0x69, 0x76, 0x65, 0x2f, 0x73, 0x6d, 0x39, 0x30, 0x5f, 0x6d, 0x6d, 0x61, 0x5f
        /*0052*/ 	.byte	0x74, 0x6d, 0x61, 0x5f, 0x67, 0x6d, 0x6d, 0x61, 0x5f, 0x73, 0x73, 0x5f, 0x77, 0x61, 0x72, 0x70
        /*0062*/ 	.byte	0x73, 0x70, 0x65, 0x63, 0x69, 0x61, 0x6c, 0x69, 0x7a, 0x65, 0x64, 0x2e, 0x68, 0x70, 0x70, 0x00
	.type		__unnamed_1,@object
	.size		__unnamed_1,(.L_0 - __unnamed_1)
__unnamed_1:
        /*0072*/ 	.byte	0x76, 0x6f, 0x69, 0x64, 0x20, 0x63, 0x75, 0x74, 0x6c, 0x61, 0x73, 0x73, 0x3a, 0x3a, 0x67, 0x65
        /* <DEDUP_REMOVED lines=180> */
        /*0bc2*/ 	.byte	0x65, 0x3a, 0x3a, 0x69, 0x64, 0x65, 0x6e, 0x74, 0x69, 0x74, 0x79, 0x5d, 0x00
.L_0:


//--------------------- .nv.shared._ZN7cutlass13device_kernelINS_4gemm6kernel13GemmUniversalIN4cute5tupleIJiiiiEEENS1_10collective13CollectiveMmaINS1_34MainloopSm90TmaGmmaWarpSpecializedILi4ENS5_IJNS4_1CILi2EEESB_NSA_ILi1EEEEEENS1_32KernelTmaWarpSpecializedPingpongEEENS5_IJNSA_ILi64EEENSA_ILi256EEENSA_ILi128EEEEEENS_6half_tENS5_IJlSC_lEEESK_SL_NS4_8TiledMMAINS4_8MMA_AtomIJNS4_4SM904GMMA26MMA_64x256x16_F32F16F16_SSILNSP_5MajorE0ELSR_0ELNSP_7ScaleInE1ELSS_1EEEEEENS4_6LayoutINS5_IJSC_SC_SC_EEENS5_IJNSA_ILi0EEESX_SX_EEEEENS5_IJNS4_10UnderscoreES10_S10_EEEEENS4_23SM90_TMA_LOAD_MULTICASTENS4_14ComposedLayoutINS4_7SwizzleILi3ELi4ELi3EEENS4_18smem_ptr_flag_bitsILi16EEENSV_INS5_IJNSA_ILi8EEESG_EEENS5_IJSG_SC_EEEEEEEvNS4_8identityES13_S1D_vS1E_EENS_8epilogue10collective6detail29Sm90TmaWarpSpecializedAdapterINS1H_15DefaultEpilogueISK_SL_SL_NS1G_6thread17LinearCombinationISK_Li1EffLNS1L_9ScaleType4KindE0ELNS_15FloatRoundStyleE2ESK_EENS1_15EpilogueDefaultEEEEEvvEEEEvNT_6ParamsE --------------------------
	.section	.nv.shared._ZN7cutlass13device_kernelINS_4gemm6kernel13GemmUniversalIN4cute5tupleIJiiiiEEENS1_10collective13CollectiveMmaINS1_34MainloopSm90TmaGmmaWarpSpecializedILi4ENS5_IJNS4_1CILi2EEESB_NSA_ILi1EEEEEENS1_32KernelTmaWarpSpecializedPingpongEEENS5_IJNSA_ILi64EEENSA_ILi256EEENSA_ILi128EEEEEENS_6half_tENS5_IJlSC_lEEESK_SL_NS4_8TiledMMAINS4_8MMA_AtomIJNS4_4SM904GMMA26MMA_64x256x16_F32F16F16_SSILNSP_5MajorE0ELSR_0ELNSP_7ScaleInE1ELSS_1EEEEEENS4_6LayoutINS5_IJSC_SC_SC_EEENS5_IJNSA_ILi0EEESX_SX_EEEEENS5_IJNS4_10UnderscoreES10_S10_EEEEENS4_23SM90_TMA_LOAD_MULTICASTENS4_14ComposedLayoutINS4_7SwizzleILi3ELi4ELi3EEENS4_18smem_ptr_flag_bitsILi16EEENSV_INS5_IJNSA_ILi8EEESG_EEENS5_IJSG_SC_EEEEEEEvNS4_8identityES13_S1D_vS1E_EENS_8epilogue10collective6detail29Sm90TmaWarpSpecializedAdapterINS1H_15DefaultEpilogueISK_SL_SL_NS1G_6thread17LinearCombinationISK_Li1EffLNS1L_9ScaleType4KindE0ELNS_15FloatRoundStyleE2ESK_EENS1_15EpilogueDefaultEEEEEvvEEEEvNT_6ParamsE,"aw",@nobits
	.sectionflags	@""
	.align	16
	.zero		1024


//--------------------- .nv.shared.reserved.0     --------------------------
	.section	.nv.shared.reserved.0,"aw",@nobits
	.weak		__nv_reservedSMEM_offset_0_alias
	.size		__nv_reservedSMEM_offset_0_alias, 0, 0
	.other		__nv_reservedSMEM_offset_0_alias,@"STO_CUDA_RESERVED_SHARED STV_DEFAULT"
__nv_reservedSMEM_offset_0_alias:
	.zero		0


//--------------------- .nv.global                --------------------------
	.section	.nv.global,"aw",@nobits
.nv.global:
	.type		_ZN39_INTERNAL_9faeab2a_4_k_cu_aafd5da3_39034cute1_E,@object
	.size		_ZN39_INTERNAL_9faeab2a_4_k_cu_aafd5da3_39034cute1_E,(_ZN39_INTERNAL_9faeab2a_4_k_cu_aafd5da3_39034cuda3std3__45__cpo6cbeginE - _ZN39_INTERNAL_9faeab2a_4_k_cu_aafd5da3_39034cute1_E)
_ZN39_INTERNAL_9faeab2a_4_k_cu_aafd5da3_39034cute1_E:
	.zero		1
	.type		_ZN39_INTERNAL_9faeab2a_4_k_cu_aafd5da3_39034cuda3std3__45__cpo6cbeginE,@object
	.size		_ZN39_INTERNAL_9faeab2a_4_k_cu_aafd5da3_39034cuda3std3__45__cpo6cbeginE,(_ZN39_INTERNAL_9faeab2a_4_k_cu_aafd5da3_39034cuda3std3__48in_placeE - _ZN39_INTERNAL_9faeab2a_4_k_cu_aafd5da3_39034cuda3std3__45__cpo6cbeginE)
_ZN39_INTERNAL_9faeab2a_4_k_cu_aafd5da3_39034cuda3std3__45__cpo6cbeginE:
	.zero		1
	.type		_ZN39_INTERNAL_9faeab2a_4_k_cu_aafd5da3_39034cuda3std3__48in_placeE,@object
	.size		_ZN39_INTERNAL_9faeab2a_4_k_cu_aafd5da3_39034cuda3std3__48in_placeE,(_ZN39_INTERNAL_9faeab2a_4_k_cu_aafd5da3_39034cuda3std6ranges3__45__cpo9iter_moveE - _ZN39_INTERNAL_9faeab2a_4_k_cu_aafd5da3_39034cuda3std3__48in_placeE)
_ZN39_INTERNAL_9faeab2a_4_k_cu_aafd5da3_39034cuda3std3__48in_placeE:
	.zero		1
	.type		_ZN39_INTERNAL_9faeab2a_4_k_cu_aafd5da3_39034cuda3std6ranges3__45__cpo9iter_moveE,@object
	.size		_ZN39_INTERNAL_9faeab2a_4_k_cu_aafd5da3_39034cuda3std6ranges3__45__cpo9iter_moveE,(_ZN39_INTERNAL_9faeab2a_4_k_cu_aafd5da3_39034cuda3std3__45__cpo5beginE - _ZN39_INTERNAL_9faeab2a_4_k_cu_aafd5da3_39034cuda3std6ranges3__45__cpo9iter_moveE)
_ZN39_INTERNAL_9faeab2a_4_k_cu_aafd5da3_39034cuda3std6ranges3__45__cpo9iter_moveE:
	.zero		1
	.type		_ZN39_INTERNAL_9faeab2a_4_k_cu_aafd5da3_39034cuda3std3__45__cpo5beginE,@object
	.size		_ZN39_INTERNAL_9faeab2a_4_k_cu_aafd5da3_39034cuda3std3__45__cpo5beginE,(_ZN39_INTERNAL_9faeab2a_4_k_cu_aafd5da3_39034cuda3std3__441_GLOBAL__N__9faeab2a_4_k_cu_aafd5da3_39036ignoreE - _ZN39_INTERNAL_9faeab2a_4_k_cu_aafd5da3_39034cuda3std3__45__cpo5beginE)
_ZN39_INTERNAL_9faeab2a_4_k_cu_aafd5da3_39034cuda3std3__45__cpo5beginE:
	.zero		1
	.type		_ZN39_INTERNAL_9faeab2a_4_k_cu_aafd5da3_39034cuda3std3__441_GLOBAL__N__9faeab2a_4_k_cu_aafd5da3_39036ignoreE,@object
	.size		_ZN39_INTERNAL_9faeab2a_4_k_cu_aafd5da3_39034cuda3std3__441_GLOBAL__N__9faeab2a_4_k_cu_aafd5da3_39036ignoreE,(_ZN39_INTERNAL_9faeab2a_4_k_cu_aafd5da3_39034cute7productE - _ZN39_INTERNAL_9faeab2a_4_k_cu_aafd5da3_39034cuda3std3__441_GLOBAL__N__9faeab2a_4_k_cu_aafd5da3_39036ignoreE)
_ZN39_INTERNAL_9faeab2a_4_k_cu_aafd5da3_39034cuda3std3__441_GLOBAL__N__9faeab2a_4_k_cu_aafd5da3_39036ignoreE:
	.zero		1
	.type		_ZN39_INTERNAL_9faeab2a_4_k_cu_aafd5da3_39034cute7productE,@object
	.size		_ZN39_INTERNAL_9faeab2a_4_k_cu_aafd5da3_39034cute7productE,(_ZN39_INTERNAL_9faeab2a_4_k_cu_aafd5da3_39034cuda3std3__45__cpo3endE - _ZN39_INTERNAL_9faeab2a_4_k_cu_aafd5da3_39034cute7productE)
_ZN39_INTERNAL_9faeab2a_4_k_cu_aafd5da3_39034cute7productE:
	.zero		1
	.type		_ZN39_INTERNAL_9faeab2a_4_k_cu_aafd5da3_39034cuda3std3__45__cpo3endE,@object
	.size		_ZN39_INTERNAL_9faeab2a_4_k_cu_aafd5da3_39034cuda3std3__45__cpo3endE,(_ZN39_INTERNAL_9faeab2a_4_k_cu_aafd5da3_39034cuda3std3__419piecewise_constructE - _ZN39_INTERNAL_9faeab2a_4_k_cu_aafd5da3_39034cuda3std3__45__cpo3endE)
_ZN39_INTERNAL_9faeab2a_4_k_cu_aafd5da3_39034cuda3std3__45__cpo3endE:
	.zero		1
	.type		_ZN39_INTERNAL_9faeab2a_4_k_cu_aafd5da3_39034cuda3std3__419piecewise_constructE,@object
	.size		_ZN39_INTERNAL_9faeab2a_4_k_cu_aafd5da3_39034cuda3std3__419piecewise_constructE,(_ZN39_INTERNAL_9faeab2a_4_k_cu_aafd5da3_39034cuda3std3__45__cpo4cendE - _ZN39_INTERNAL_9faeab2a_4_k_cu_aafd5da3_39034cuda3std3__419piecewise_constructE)
_ZN39_INTERNAL_9faeab2a_4_k_cu_aafd5da3_39034cuda3std3__419piecewise_constructE:
	.zero		1
	.type		_ZN39_INTERNAL_9faeab2a_4_k_cu_aafd5da3_39034cuda3std3__45__cpo4cendE,@object
	.size		_ZN39_INTERNAL_9faeab2a_4_k_cu_aafd5da3_39034cuda3std3__45__cpo4cendE,(_ZN39_INTERNAL_9faeab2a_4_k_cu_aafd5da3_39034cuda3std6ranges3__45__cpo4swapE - _ZN39_INTERNAL_9faeab2a_4_k_cu_aafd5da3_39034cuda3std3__45__cpo4cendE)
_ZN39_INTERNAL_9faeab2a_4_k_cu_aafd5da3_39034cuda3std3__45__cpo4cendE:
	.zero		1
	.type		_ZN39_INTERNAL_9faeab2a_4_k_cu_aafd5da3_39034cuda3std6ranges3__45__cpo4swapE,@object
	.size		_ZN39_INTERNAL_9faeab2a_4_k_cu_aafd5da3_39034cuda3std6ranges3__45__cpo4swapE,(.L_8 - _ZN39_INTERNAL_9faeab2a_4_k_cu_aafd5da3_39034cuda3std6ranges3__45__cpo4swapE)
_ZN39_INTERNAL_9faeab2a_4_k_cu_aafd5da3_39034cuda3std6ranges3__45__cpo4swapE:
	.zero		1
.L_8:


//--------------------- .nv.constant0._ZN7cutlass13device_kernelINS_4gemm6kernel13GemmUniversalIN4cute5tupleIJiiiiEEENS1_10collective13CollectiveMmaINS1_34MainloopSm90TmaGmmaWarpSpecializedILi4ENS5_IJNS4_1CILi2EEESB_NSA_ILi1EEEEEENS1_32KernelTmaWarpSpecializedPingpongEEENS5_IJNSA_ILi64EEENSA_ILi256EEENSA_ILi128EEEEEENS_6half_tENS5_IJlSC_lEEESK_SL_NS4_8TiledMMAINS4_8MMA_AtomIJNS4_4SM904GMMA26MMA_64x256x16_F32F16F16_SSILNSP_5MajorE0ELSR_0ELNSP_7ScaleInE1ELSS_1EEEEEENS4_6LayoutINS5_IJSC_SC_SC_EEENS5_IJNSA_ILi0EEESX_SX_EEEEENS5_IJNS4_10UnderscoreES10_S10_EEEEENS4_23SM90_TMA_LOAD_MULTICASTENS4_14ComposedLayoutINS4_7SwizzleILi3ELi4ELi3EEENS4_18smem_ptr_flag_bitsILi16EEENSV_INS5_IJNSA_ILi8EEESG_EEENS5_IJSG_SC_EEEEEEEvNS4_8identityES13_S1D_vS1E_EENS_8epilogue10collective6detail29Sm90TmaWarpSpecializedAdapterINS1H_15DefaultEpilogueISK_SL_SL_NS1G_6thread17LinearCombinationISK_Li1EffLNS1L_9ScaleType4KindE0ELNS_15FloatRoundStyleE2ESK_EENS1_15EpilogueDefaultEEEEEvvEEEEvNT_6ParamsE --------------------------
	.section	.nv.constant0._ZN7cutlass13device_kernelINS_4gemm6kernel13GemmUniversalIN4cute5tupleIJiiiiEEENS1_10collective13CollectiveMmaINS1_34MainloopSm90TmaGmmaWarpSpecializedILi4ENS5_IJNS4_1CILi2EEESB_NSA_ILi1EEEEEENS1_32KernelTmaWarpSpecializedPingpongEEENS5_IJNSA_ILi64EEENSA_ILi256EEENSA_ILi128EEEEEENS_6half_tENS5_IJlSC_lEEESK_SL_NS4_8TiledMMAINS4_8MMA_AtomIJNS4_4SM904GMMA26MMA_64x256x16_F32F16F16_SSILNSP_5MajorE0ELSR_0ELNSP_7ScaleInE1ELSS_1EEEEEENS4_6LayoutINS5_IJSC_SC_SC_EEENS5_IJNSA_ILi0EEESX_SX_EEEEENS5_IJNS4_10UnderscoreES10_S10_EEEEENS4_23SM90_TMA_LOAD_MULTICASTENS4_14ComposedLayoutINS4_7SwizzleILi3ELi4ELi3EEENS4_18smem_ptr_flag_bitsILi16EEENSV_INS5_IJNSA_ILi8EEESG_EEENS5_IJSG_SC_EEEEEEEvNS4_8identityES13_S1D_vS1E_EENS_8epilogue10collective6detail29Sm90TmaWarpSpecializedAdapterINS1H_15DefaultEpilogueISK_SL_SL_NS1G_6thread17LinearCombinationISK_Li1EffLNS1L_9ScaleType4KindE0ELNS_15FloatRoundStyleE2ESK_EENS1_15EpilogueDefaultEEEEEvvEEEEvNT_6ParamsE,"a",@progbits
	.sectionflags	@""
	.align	4
.nv.constant0._ZN7cutlass13device_kernelINS_4gemm6kernel13GemmUniversalIN4cute5tupleIJiiiiEEENS1_10collective13CollectiveMmaINS1_34MainloopSm90TmaGmmaWarpSpecializedILi4ENS5_IJNS4_1CILi2EEESB_NSA_ILi1EEEEEENS1_32KernelTmaWarpSpecializedPingpongEEENS5_IJNSA_ILi64EEENSA_ILi256EEENSA_ILi128EEEEEENS_6half_tENS5_IJlSC_lEEESK_SL_NS4_8TiledMMAINS4_8MMA_AtomIJNS4_4SM904GMMA26MMA_64x256x16_F32F16F16_SSILNSP_5MajorE0ELSR_0ELNSP_7ScaleInE1ELSS_1EEEEEENS4_6LayoutINS5_IJSC_SC_SC_EEENS5_IJNSA_ILi0EEESX_SX_EEEEENS5_IJNS4_10UnderscoreES10_S10_EEEEENS4_23SM90_TMA_LOAD_MULTICASTENS4_14ComposedLayoutINS4_7SwizzleILi3ELi4ELi3EEENS4_18smem_ptr_flag_bitsILi16EEENSV_INS5_IJNSA_ILi8EEESG_EEENS5_IJSG_SC_EEEEEEEvNS4_8identityES13_S1D_vS1E_EENS_8epilogue10collective6detail29Sm90TmaWarpSpecializedAdapterINS1H_15DefaultEpilogueISK_SL_SL_NS1G_6thread17LinearCombinationISK_Li1EffLNS1L_9ScaleType4KindE0ELNS_15FloatRoundStyleE2ESK_EENS1_15EpilogueDefaultEEEEEvvEEEEvNT_6ParamsE:
	.zero		1664


//--------------------- SYMBOLS --------------------------

	.type		.nv.reservedSmem.offset0,@object
	.size		.nv.reservedSmem.offset0,0x4
	.type		__assertfail,@function
